//
// Generated by NVIDIA NVVM Compiler
//
// Compiler Build ID: CL-36424714
// Cuda compilation tools, release 13.0, V13.0.88
// Based on NVVM 20.0.0
//

.version 9.0
.target sm_100
.address_size 64

	// .globl	_Z22fused_attention_kernelPKfS0_S0_Pfiiii
// _ZZ22fused_attention_kernelPKfS0_S0_PfiiiiE6scores has been demoted
.extern .shared .align 16 .b8 shared_mem[];

.visible .entry _Z22fused_attention_kernelPKfS0_S0_Pfiiii(
	.param .u64 .ptr .align 1 _Z22fused_attention_kernelPKfS0_S0_Pfiiii_param_0,
	.param .u64 .ptr .align 1 _Z22fused_attention_kernelPKfS0_S0_Pfiiii_param_1,
	.param .u64 .ptr .align 1 _Z22fused_attention_kernelPKfS0_S0_Pfiiii_param_2,
	.param .u64 .ptr .align 1 _Z22fused_attention_kernelPKfS0_S0_Pfiiii_param_3,
	.param .u32 _Z22fused_attention_kernelPKfS0_S0_Pfiiii_param_4,
	.param .u32 _Z22fused_attention_kernelPKfS0_S0_Pfiiii_param_5,
	.param .u32 _Z22fused_attention_kernelPKfS0_S0_Pfiiii_param_6,
	.param .u32 _Z22fused_attention_kernelPKfS0_S0_Pfiiii_param_7
)
{
	.reg .pred 	%p<50>;
	.reg .b32 	%r<170>;
	.reg .b32 	%f<202>;
	.reg .b64 	%rd<32>;
	// demoted variable
	.shared .align 4 .b8 _ZZ22fused_attention_kernelPKfS0_S0_PfiiiiE6scores[256];
	ld.param.u64 	%rd7, [_Z22fused_attention_kernelPKfS0_S0_Pfiiii_param_0];
	ld.param.u64 	%rd8, [_Z22fused_attention_kernelPKfS0_S0_Pfiiii_param_1];
	ld.param.u64 	%rd9, [_Z22fused_attention_kernelPKfS0_S0_Pfiiii_param_3];
	ld.param.u32 	%r61, [_Z22fused_attention_kernelPKfS0_S0_Pfiiii_param_5];
	ld.param.u32 	%r62, [_Z22fused_attention_kernelPKfS0_S0_Pfiiii_param_6];
	ld.param.u32 	%r63, [_Z22fused_attention_kernelPKfS0_S0_Pfiiii_param_7];
	cvta.to.global.u64 	%rd1, %rd8;
	cvta.to.global.u64 	%rd2, %rd7;
	cvta.to.global.u64 	%rd3, %rd9;
	mov.u32 	%r64, %ctaid.x;
	mov.u32 	%r65, %tid.x;
	shr.u32 	%r66, %r65, 5;
	and.b32  	%r167, %r65, 31;
	mov.u32 	%r67, %ntid.x;
	shr.u32 	%r68, %r67, 5;
	mad.lo.s32 	%r2, %r68, %r64, %r66;
	setp.ge.s32 	%p1, %r2, %r62;
	@%p1 bra 	$L__BB0_54;
	mov.u32 	%r69, %ctaid.y;
	mov.u32 	%r70, %ctaid.z;
	mad.lo.s32 	%r71, %r61, %r70, %r69;
	mul.lo.s32 	%r72, %r71, %r62;
	mul.lo.s32 	%r3, %r72, %r63;
	mad.lo.s32 	%r4, %r63, %r2, %r3;
	cvt.rn.f32.s32 	%f44, %r63;
	sqrt.rn.f32 	%f45, %f44;
	rcp.rn.f32 	%f1, %f45;
	add.s32 	%r73, %r62, 63;
	shr.s32 	%r74, %r73, 31;
	shr.u32 	%r75, %r74, 26;
	add.s32 	%r76, %r73, %r75;
	shr.s32 	%r5, %r76, 6;
	setp.lt.s32 	%p2, %r62, 1;
	mov.f32 	%f198, 0fFF800000;
	@%p2 bra 	$L__BB0_36;
	setp.lt.s32 	%p3, %r63, 1;
	@%p3 bra 	$L__BB0_20;
	max.s32 	%r6, %r5, 1;
	and.b32  	%r7, %r63, 15;
	and.b32  	%r8, %r63, 7;
	mov.f32 	%f198, 0fFF800000;
	mov.b32 	%r152, 0;
$L__BB0_4:
	shl.b32 	%r95, %r152, 6;
	or.b32  	%r10, %r95, %r167;
	setp.lt.s32 	%p13, %r10, %r62;
	@%p13 bra 	$L__BB0_6;
$L__BB0_5:
	add.s32 	%r152, %r152, 1;
	setp.eq.s32 	%p23, %r152, %r6;
	@%p23 bra 	$L__BB0_36;
	bra.uni 	$L__BB0_4;
$L__BB0_6:
	setp.lt.u32 	%p14, %r63, 16;
	mad.lo.s32 	%r19, %r10, %r63, %r3;
	mov.f32 	%f188, 0f00000000;
	mov.b32 	%r157, 0;
	@%p14 bra 	$L__BB0_9;
	and.b32  	%r97, %r63, 2147483632;
	neg.s32 	%r155, %r97;
	mov.f32 	%f188, 0f00000000;
	mov.u32 	%r153, %r19;
	mov.u32 	%r154, %r4;
$L__BB0_8:
	.pragma "nounroll";
	and.b32  	%r157, %r63, 2147483632;
	mul.wide.s32 	%rd10, %r154, 4;
	add.s64 	%rd11, %rd2, %rd10;
	mul.wide.s32 	%rd12, %r153, 4;
	add.s64 	%rd13, %rd1, %rd12;
	ld.global.f32 	%f53, [%rd11];
	ld.global.f32 	%f54, [%rd13];
	fma.rn.f32 	%f55, %f53, %f54, %f188;
	ld.global.f32 	%f56, [%rd11+4];
	ld.global.f32 	%f57, [%rd13+4];
	fma.rn.f32 	%f58, %f56, %f57, %f55;
	ld.global.f32 	%f59, [%rd11+8];
	ld.global.f32 	%f60, [%rd13+8];
	fma.rn.f32 	%f61, %f59, %f60, %f58;
	ld.global.f32 	%f62, [%rd11+12];
	ld.global.f32 	%f63, [%rd13+12];
	fma.rn.f32 	%f64, %f62, %f63, %f61;
	ld.global.f32 	%f65, [%rd11+16];
	ld.global.f32 	%f66, [%rd13+16];
	fma.rn.f32 	%f67, %f65, %f66, %f64;
	ld.global.f32 	%f68, [%rd11+20];
	ld.global.f32 	%f69, [%rd13+20];
	fma.rn.f32 	%f70, %f68, %f69, %f67;
	ld.global.f32 	%f71, [%rd11+24];
	ld.global.f32 	%f72, [%rd13+24];
	fma.rn.f32 	%f73, %f71, %f72, %f70;
	ld.global.f32 	%f74, [%rd11+28];
	ld.global.f32 	%f75, [%rd13+28];
	fma.rn.f32 	%f76, %f74, %f75, %f73;
	ld.global.f32 	%f77, [%rd11+32];
	ld.global.f32 	%f78, [%rd13+32];
	fma.rn.f32 	%f79, %f77, %f78, %f76;
	ld.global.f32 	%f80, [%rd11+36];
	ld.global.f32 	%f81, [%rd13+36];
	fma.rn.f32 	%f82, %f80, %f81, %f79;
	ld.global.f32 	%f83, [%rd11+40];
	ld.global.f32 	%f84, [%rd13+40];
	fma.rn.f32 	%f85, %f83, %f84, %f82;
	ld.global.f32 	%f86, [%rd11+44];
	ld.global.f32 	%f87, [%rd13+44];
	fma.rn.f32 	%f88, %f86, %f87, %f85;
	ld.global.f32 	%f89, [%rd11+48];
	ld.global.f32 	%f90, [%rd13+48];
	fma.rn.f32 	%f91, %f89, %f90, %f88;
	ld.global.f32 	%f92, [%rd11+52];
	ld.global.f32 	%f93, [%rd13+52];
	fma.rn.f32 	%f94, %f92, %f93, %f91;
	ld.global.f32 	%f95, [%rd11+56];
	ld.global.f32 	%f96, [%rd13+56];
	fma.rn.f32 	%f97, %f95, %f96, %f94;
	ld.global.f32 	%f98, [%rd11+60];
	ld.global.f32 	%f99, [%rd13+60];
	fma.rn.f32 	%f188, %f98, %f99, %f97;
	add.s32 	%r155, %r155, 16;
	add.s32 	%r154, %r154, 16;
	add.s32 	%r153, %r153, 16;
	setp.eq.s32 	%p15, %r155, 0;
	@%p15 bra 	$L__BB0_9;
	bra.uni 	$L__BB0_8;
$L__BB0_9:
	setp.eq.s32 	%p16, %r7, 0;
	@%p16 bra 	$L__BB0_19;
	add.s32 	%r98, %r7, -1;
	setp.lt.u32 	%p17, %r98, 7;
	@%p17 bra 	$L__BB0_12;
	add.s32 	%r99, %r157, %r4;
	mul.wide.s32 	%rd14, %r99, 4;
	add.s64 	%rd15, %rd2, %rd14;
	ld.global.f32 	%f101, [%rd15];
	add.s32 	%r100, %r19, %r157;
	mul.wide.s32 	%rd16, %r100, 4;
	add.s64 	%rd17, %rd1, %rd16;
	ld.global.f32 	%f102, [%rd17];
	fma.rn.f32 	%f103, %f101, %f102, %f188;
	ld.global.f32 	%f104, [%rd15+4];
	ld.global.f32 	%f105, [%rd17+4];
	fma.rn.f32 	%f106, %f104, %f105, %f103;
	ld.global.f32 	%f107, [%rd15+8];
	ld.global.f32 	%f108, [%rd17+8];
	fma.rn.f32 	%f109, %f107, %f108, %f106;
	ld.global.f32 	%f110, [%rd15+12];
	ld.global.f32 	%f111, [%rd17+12];
	fma.rn.f32 	%f112, %f110, %f111, %f109;
	ld.global.f32 	%f113, [%rd15+16];
	ld.global.f32 	%f114, [%rd17+16];
	fma.rn.f32 	%f115, %f113, %f114, %f112;
	ld.global.f32 	%f116, [%rd15+20];
	ld.global.f32 	%f117, [%rd17+20];
	fma.rn.f32 	%f118, %f116, %f117, %f115;
	ld.global.f32 	%f119, [%rd15+24];
	ld.global.f32 	%f120, [%rd17+24];
	fma.rn.f32 	%f121, %f119, %f120, %f118;
	ld.global.f32 	%f122, [%rd15+28];
	ld.global.f32 	%f123, [%rd17+28];
	fma.rn.f32 	%f188, %f122, %f123, %f121;
	add.s32 	%r157, %r157, 8;
$L__BB0_12:
	setp.eq.s32 	%p18, %r8, 0;
	@%p18 bra 	$L__BB0_19;
	add.s32 	%r101, %r8, -1;
	setp.lt.u32 	%p19, %r101, 3;
	@%p19 bra 	$L__BB0_15;
	add.s32 	%r102, %r157, %r4;
	mul.wide.s32 	%rd18, %r102, 4;
	add.s64 	%rd19, %rd2, %rd18;
	ld.global.f32 	%f125, [%rd19];
	add.s32 	%r103, %r19, %r157;
	mul.wide.s32 	%rd20, %r103, 4;
	add.s64 	%rd21, %rd1, %rd20;
	ld.global.f32 	%f126, [%rd21];
	fma.rn.f32 	%f127, %f125, %f126, %f188;
	ld.global.f32 	%f128, [%rd19+4];
	ld.global.f32 	%f129, [%rd21+4];
	fma.rn.f32 	%f130, %f128, %f129, %f127;
	ld.global.f32 	%f131, [%rd19+8];
	ld.global.f32 	%f132, [%rd21+8];
	fma.rn.f32 	%f133, %f131, %f132, %f130;
	ld.global.f32 	%f134, [%rd19+12];
	ld.global.f32 	%f135, [%rd21+12];
	fma.rn.f32 	%f188, %f134, %f135, %f133;
	add.s32 	%r157, %r157, 4;
$L__BB0_15:
	and.b32  	%r26, %r63, 3;
	setp.eq.s32 	%p20, %r26, 0;
	@%p20 bra 	$L__BB0_19;
	setp.eq.s32 	%p21, %r26, 1;
	add.s32 	%r104, %r157, %r4;
	mul.wide.s32 	%rd22, %r104, 4;
	add.s64 	%rd4, %rd2, %rd22;
	ld.global.f32 	%f136, [%rd4];
	add.s32 	%r105, %r19, %r157;
	mul.wide.s32 	%rd23, %r105, 4;
	add.s64 	%rd5, %rd1, %rd23;
	ld.global.f32 	%f137, [%rd5];
	fma.rn.f32 	%f188, %f136, %f137, %f188;
	@%p21 bra 	$L__BB0_19;
	setp.eq.s32 	%p22, %r26, 2;
	ld.global.f32 	%f138, [%rd4+4];
	ld.global.f32 	%f139, [%rd5+4];
	fma.rn.f32 	%f188, %f138, %f139, %f188;
	@%p22 bra 	$L__BB0_19;
	ld.global.f32 	%f140, [%rd4+8];
	ld.global.f32 	%f141, [%rd5+8];
	fma.rn.f32 	%f188, %f140, %f141, %f188;
$L__BB0_19:
	mul.f32 	%f142, %f1, %f188;
	max.f32 	%f198, %f198, %f142;
	shl.b32 	%r107, %r152, 5;
	sub.s32 	%r108, %r10, %r107;
	shl.b32 	%r109, %r108, 2;
	mov.u32 	%r110, _ZZ22fused_attention_kernelPKfS0_S0_PfiiiiE6scores;
	add.s32 	%r111, %r110, %r109;
	st.shared.f32 	[%r111], %f142;
	bra.uni 	$L__BB0_5;
$L__BB0_20:
	max.s32 	%r27, %r5, 1;
	and.b32  	%r28, %r27, 3;
	setp.lt.u32 	%p4, %r62, 193;
	mov.f32 	%f198, 0fFF800000;
	mov.b32 	%r159, 0;
	@%p4 bra 	$L__BB0_31;
	and.b32  	%r159, %r27, 33554428;
	mul.f32 	%f19, %f1, 0f00000000;
	mov.f32 	%f198, 0fFF800000;
	mov.b32 	%r162, 0;
$L__BB0_22:
	shl.b32 	%r79, %r162, 6;
	or.b32  	%r37, %r79, %r167;
	setp.ge.s32 	%p5, %r37, %r62;
	shl.b32 	%r80, %r162, 5;
	sub.s32 	%r81, %r37, %r80;
	shl.b32 	%r82, %r81, 2;
	mov.u32 	%r83, _ZZ22fused_attention_kernelPKfS0_S0_PfiiiiE6scores;
	add.s32 	%r38, %r83, %r82;
	@%p5 bra 	$L__BB0_24;
	max.f32 	%f198, %f198, %f19;
	st.shared.f32 	[%r38], %f19;
$L__BB0_24:
	add.s32 	%r84, %r37, 64;
	setp.ge.s32 	%p6, %r84, %r62;
	@%p6 bra 	$L__BB0_26;
	max.f32 	%f198, %f198, %f19;
	st.shared.f32 	[%r38+128], %f19;
$L__BB0_26:
	add.s32 	%r85, %r37, 128;
	setp.ge.s32 	%p7, %r85, %r62;
	@%p7 bra 	$L__BB0_28;
	max.f32 	%f198, %f198, %f19;
	st.shared.f32 	[%r38+256], %f19;
$L__BB0_28:
	add.s32 	%r86, %r37, 192;
	setp.ge.s32 	%p8, %r86, %r62;
	@%p8 bra 	$L__BB0_30;
	max.f32 	%f198, %f198, %f19;
	st.shared.f32 	[%r38+384], %f19;
$L__BB0_30:
	add.s32 	%r162, %r162, 4;
	setp.eq.s32 	%p9, %r162, %r159;
	@%p9 bra 	$L__BB0_31;
	bra.uni 	$L__BB0_22;
$L__BB0_31:
	setp.eq.s32 	%p10, %r28, 0;
	@%p10 bra 	$L__BB0_36;
	mul.f32 	%f22, %f1, 0f00000000;
	mov.b32 	%r161, 0;
$L__BB0_33:
	.pragma "nounroll";
	shl.b32 	%r88, %r159, 6;
	or.b32  	%r33, %r88, %r167;
	setp.ge.s32 	%p11, %r33, %r62;
	@%p11 bra 	$L__BB0_35;
	max.f32 	%f198, %f198, %f22;
	shl.b32 	%r89, %r159, 5;
	sub.s32 	%r90, %r33, %r89;
	shl.b32 	%r91, %r90, 2;
	mov.u32 	%r92, _ZZ22fused_attention_kernelPKfS0_S0_PfiiiiE6scores;
	add.s32 	%r93, %r92, %r91;
	st.shared.f32 	[%r93], %f22;
$L__BB0_35:
	add.s32 	%r159, %r159, 1;
	add.s32 	%r161, %r161, 1;
	setp.eq.s32 	%p12, %r161, %r28;
	@%p12 bra 	$L__BB0_36;
	bra.uni 	$L__BB0_33;
$L__BB0_36:
	setp.lt.s32 	%p24, %r62, 1;
	mov.b32 	%r112, %f198;
	shfl.sync.down.b32	%r113|%p25, %r112, 16, 31, -1;
	mov.b32 	%f144, %r113;
	max.f32 	%f145, %f198, %f144;
	mov.b32 	%r114, %f145;
	shfl.sync.down.b32	%r115|%p26, %r114, 8, 31, -1;
	mov.b32 	%f146, %r115;
	max.f32 	%f147, %f145, %f146;
	mov.b32 	%r116, %f147;
	shfl.sync.down.b32	%r117|%p27, %r116, 4, 31, -1;
	mov.b32 	%f148, %r117;
	max.f32 	%f149, %f147, %f148;
	mov.b32 	%r118, %f149;
	shfl.sync.down.b32	%r119|%p28, %r118, 2, 31, -1;
	mov.b32 	%f150, %r119;
	max.f32 	%f151, %f149, %f150;
	mov.b32 	%r120, %f151;
	shfl.sync.down.b32	%r121|%p29, %r120, 1, 31, -1;
	mov.b32 	%f152, %r121;
	max.f32 	%f153, %f151, %f152;
	mov.b32 	%r122, %f153;
	shfl.sync.idx.b32	%r40|%p30, %r122, 0, 31, -1;
	mov.f32 	%f200, 0f00000000;
	@%p24 bra 	$L__BB0_42;
	max.s32 	%r41, %r5, 1;
	mov.b32 	%f36, %r40;
	mov.f32 	%f200, 0f00000000;
	mov.b32 	%r163, 0;
$L__BB0_38:
	shl.b32 	%r124, %r163, 6;
	or.b32  	%r43, %r124, %r167;
	setp.ge.s32 	%p31, %r43, %r62;
	@%p31 bra 	$L__BB0_41;
	setp.ge.s32 	%p32, %r167, %r63;
	shl.b32 	%r125, %r163, 5;
	sub.s32 	%r126, %r43, %r125;
	shl.b32 	%r127, %r126, 2;
	mov.u32 	%r128, _ZZ22fused_attention_kernelPKfS0_S0_PfiiiiE6scores;
	add.s32 	%r129, %r128, %r127;
	ld.shared.f32 	%f155, [%r129];
	sub.f32 	%f156, %f155, %f36;
	fma.rn.f32 	%f157, %f156, 0f3BBB989D, 0f3F000000;
	cvt.sat.f32.f32 	%f158, %f157;
	mov.f32 	%f159, 0f4B400001;
	mov.f32 	%f160, 0f437C0000;
	fma.rm.f32 	%f161, %f158, %f160, %f159;
	add.f32 	%f162, %f161, 0fCB40007F;
	neg.f32 	%f163, %f162;
	fma.rn.f32 	%f164, %f156, 0f3FB8AA3B, %f163;
	fma.rn.f32 	%f165, %f156, 0f32A57060, %f164;
	mov.b32 	%r130, %f161;
	shl.b32 	%r131, %r130, 23;
	mov.b32 	%f166, %r131;
	ex2.approx.ftz.f32 	%f167, %f165;
	fma.rn.f32 	%f200, %f167, %f166, %f200;
	@%p32 bra 	$L__BB0_41;
	trap;
$L__BB0_41:
	add.s32 	%r163, %r163, 1;
	setp.ne.s32 	%p33, %r163, %r41;
	@%p33 bra 	$L__BB0_38;
$L__BB0_42:
	mov.b32 	%r132, %f200;
	shfl.sync.down.b32	%r133|%p34, %r132, 16, 31, -1;
	mov.b32 	%f168, %r133;
	add.f32 	%f169, %f200, %f168;
	mov.b32 	%r134, %f169;
	shfl.sync.down.b32	%r135|%p35, %r134, 8, 31, -1;
	mov.b32 	%f170, %r135;
	add.f32 	%f171, %f169, %f170;
	mov.b32 	%r136, %f171;
	shfl.sync.down.b32	%r137|%p36, %r136, 4, 31, -1;
	mov.b32 	%f172, %r137;
	add.f32 	%f173, %f171, %f172;
	mov.b32 	%r138, %f173;
	shfl.sync.down.b32	%r139|%p37, %r138, 2, 31, -1;
	mov.b32 	%f174, %r139;
	add.f32 	%f175, %f173, %f174;
	mov.b32 	%r140, %f175;
	shfl.sync.down.b32	%r141|%p38, %r140, 1, 31, -1;
	mov.b32 	%f176, %r141;
	add.f32 	%f177, %f175, %f176;
	mov.b32 	%r142, %f177;
	shfl.sync.idx.b32	%r143|%p39, %r142, 0, 31, -1;
	mov.b32 	%f41, %r143;
	setp.leu.f32 	%p40, %f41, 0f00000000;
	setp.ge.s32 	%p41, %r167, %r63;
	or.pred  	%p42, %p40, %p41;
	@%p42 bra 	$L__BB0_54;
	mov.f32 	%f178, 0f00000000;
	div.rn.f32 	%f42, %f178, %f41;
	not.b32 	%r144, %r167;
	add.s32 	%r45, %r63, %r144;
	shr.u32 	%r145, %r45, 5;
	add.s32 	%r46, %r145, 1;
	and.b32  	%r47, %r46, 7;
	setp.lt.u32 	%p43, %r45, 224;
	@%p43 bra 	$L__BB0_46;
	and.b32  	%r146, %r46, 268435448;
	neg.s32 	%r165, %r146;
	add.s64 	%rd6, %rd3, 512;
	add.s32 	%r164, %r4, %r167;
$L__BB0_45:
	.pragma "nounroll";
	mul.wide.s32 	%rd24, %r164, 4;
	add.s64 	%rd25, %rd6, %rd24;
	st.global.f32 	[%rd25+-512], %f42;
	st.global.f32 	[%rd25+-384], %f42;
	st.global.f32 	[%rd25+-256], %f42;
	st.global.f32 	[%rd25+-128], %f42;
	st.global.f32 	[%rd25], %f42;
	st.global.f32 	[%rd25+128], %f42;
	st.global.f32 	[%rd25+256], %f42;
	st.global.f32 	[%rd25+384], %f42;
	add.s32 	%r167, %r167, 256;
	add.s32 	%r165, %r165, 8;
	add.s32 	%r164, %r164, 256;
	setp.ne.s32 	%p44, %r165, 0;
	@%p44 bra 	$L__BB0_45;
$L__BB0_46:
	setp.eq.s32 	%p45, %r47, 0;
	@%p45 bra 	$L__BB0_54;
	setp.lt.u32 	%p46, %r47, 4;
	@%p46 bra 	$L__BB0_49;
	add.s32 	%r147, %r167, %r4;
	mul.wide.s32 	%rd26, %r147, 4;
	add.s64 	%rd27, %rd3, %rd26;
	st.global.f32 	[%rd27], %f42;
	st.global.f32 	[%rd27+128], %f42;
	st.global.f32 	[%rd27+256], %f42;
	st.global.f32 	[%rd27+384], %f42;
	add.s32 	%r167, %r167, 128;
$L__BB0_49:
	and.b32  	%r148, %r46, 3;
	setp.eq.s32 	%p47, %r148, 0;
	@%p47 bra 	$L__BB0_54;
	setp.eq.s32 	%p48, %r148, 1;
	@%p48 bra 	$L__BB0_52;
	add.s32 	%r149, %r167, %r4;
	mul.wide.s32 	%rd28, %r149, 4;
	add.s64 	%rd29, %rd3, %rd28;
	st.global.f32 	[%rd29], %f42;
	st.global.f32 	[%rd29+128], %f42;
	add.s32 	%r167, %r167, 64;
$L__BB0_52:
	and.b32  	%r150, %r45, 32;
	setp.ne.s32 	%p49, %r150, 0;
	@%p49 bra 	$L__BB0_54;
	add.s32 	%r151, %r167, %r4;
	mul.wide.s32 	%rd30, %r151, 4;
	add.s64 	%rd31, %rd3, %rd30;
	st.global.f32 	[%rd31], %f42;
$L__BB0_54:
	ret;

}
	// .globl	_Z25fused_attention_kernel_v2PKfS0_S0_Pfiiii
.visible .entry _Z25fused_attention_kernel_v2PKfS0_S0_Pfiiii(
	.param .u64 .ptr .align 1 _Z25fused_attention_kernel_v2PKfS0_S0_Pfiiii_param_0,
	.param .u64 .ptr .align 1 _Z25fused_attention_kernel_v2PKfS0_S0_Pfiiii_param_1,
	.param .u64 .ptr .align 1 _Z25fused_attention_kernel_v2PKfS0_S0_Pfiiii_param_2,
	.param .u64 .ptr .align 1 _Z25fused_attention_kernel_v2PKfS0_S0_Pfiiii_param_3,
	.param .u32 _Z25fused_attention_kernel_v2PKfS0_S0_Pfiiii_param_4,
	.param .u32 _Z25fused_attention_kernel_v2PKfS0_S0_Pfiiii_param_5,
	.param .u32 _Z25fused_attention_kernel_v2PKfS0_S0_Pfiiii_param_6,
	.param .u32 _Z25fused_attention_kernel_v2PKfS0_S0_Pfiiii_param_7
)
{
	.reg .pred 	%p<45>;
	.reg .b32 	%r<226>;
	.reg .b32 	%f<371>;
	.reg .b64 	%rd<49>;

	ld.param.u64 	%rd7, [_Z25fused_attention_kernel_v2PKfS0_S0_Pfiiii_param_0];
	ld.param.u64 	%rd8, [_Z25fused_attention_kernel_v2PKfS0_S0_Pfiiii_param_1];
	ld.param.u64 	%rd9, [_Z25fused_attention_kernel_v2PKfS0_S0_Pfiiii_param_2];
	ld.param.u64 	%rd6, [_Z25fused_attention_kernel_v2PKfS0_S0_Pfiiii_param_3];
	ld.param.u32 	%r80, [_Z25fused_attention_kernel_v2PKfS0_S0_Pfiiii_param_5];
	ld.param.u32 	%r81, [_Z25fused_attention_kernel_v2PKfS0_S0_Pfiiii_param_6];
	ld.param.u32 	%r82, [_Z25fused_attention_kernel_v2PKfS0_S0_Pfiiii_param_7];
	cvta.to.global.u64 	%rd1, %rd7;
	cvta.to.global.u64 	%rd2, %rd8;
	cvta.to.global.u64 	%rd3, %rd9;
	shl.b32 	%r1, %r82, 9;
	mov.u32 	%r83, %ctaid.x;
	mov.u32 	%r2, %tid.x;
	shl.b32 	%r84, %r83, 6;
	add.s32 	%r3, %r84, %r2;
	setp.ge.s32 	%p1, %r3, %r81;
	@%p1 bra 	$L__BB1_63;
	mov.u32 	%r85, %ctaid.y;
	mov.u32 	%r86, %ctaid.z;
	mad.lo.s32 	%r87, %r80, %r86, %r85;
	mul.lo.s32 	%r88, %r87, %r81;
	mul.lo.s32 	%r4, %r88, %r82;
	mul.lo.s32 	%r5, %r82, %r3;
	add.s32 	%r6, %r4, %r5;
	setp.lt.s32 	%p2, %r82, 1;
	@%p2 bra 	$L__BB1_14;
	mul.lo.s32 	%r7, %r82, %r2;
	add.s32 	%r90, %r82, -1;
	and.b32  	%r8, %r82, 15;
	setp.lt.u32 	%p3, %r90, 15;
	mov.b32 	%r203, 0;
	@%p3 bra 	$L__BB1_5;
	and.b32  	%r203, %r82, 2147483632;
	mov.b32 	%r201, 0;
$L__BB1_4:
	.pragma "nounroll";
	add.s32 	%r92, %r201, %r6;
	mul.wide.s32 	%rd10, %r92, 4;
	add.s64 	%rd11, %rd1, %rd10;
	ld.global.nc.f32 	%f52, [%rd11];
	add.s32 	%r93, %r201, %r7;
	shl.b32 	%r94, %r93, 2;
	mov.u32 	%r95, shared_mem;
	add.s32 	%r96, %r95, %r94;
	st.shared.f32 	[%r96], %f52;
	ld.global.nc.f32 	%f53, [%rd11+4];
	st.shared.f32 	[%r96+4], %f53;
	ld.global.nc.f32 	%f54, [%rd11+8];
	st.shared.f32 	[%r96+8], %f54;
	ld.global.nc.f32 	%f55, [%rd11+12];
	st.shared.f32 	[%r96+12], %f55;
	ld.global.nc.f32 	%f56, [%rd11+16];
	st.shared.f32 	[%r96+16], %f56;
	ld.global.nc.f32 	%f57, [%rd11+20];
	st.shared.f32 	[%r96+20], %f57;
	ld.global.nc.f32 	%f58, [%rd11+24];
	st.shared.f32 	[%r96+24], %f58;
	ld.global.nc.f32 	%f59, [%rd11+28];
	st.shared.f32 	[%r96+28], %f59;
	ld.global.nc.f32 	%f60, [%rd11+32];
	st.shared.f32 	[%r96+32], %f60;
	ld.global.nc.f32 	%f61, [%rd11+36];
	st.shared.f32 	[%r96+36], %f61;
	ld.global.nc.f32 	%f62, [%rd11+40];
	st.shared.f32 	[%r96+40], %f62;
	ld.global.nc.f32 	%f63, [%rd11+44];
	st.shared.f32 	[%r96+44], %f63;
	ld.global.nc.f32 	%f64, [%rd11+48];
	st.shared.f32 	[%r96+48], %f64;
	ld.global.nc.f32 	%f65, [%rd11+52];
	st.shared.f32 	[%r96+52], %f65;
	ld.global.nc.f32 	%f66, [%rd11+56];
	st.shared.f32 	[%r96+56], %f66;
	ld.global.nc.f32 	%f67, [%rd11+60];
	st.shared.f32 	[%r96+60], %f67;
	add.s32 	%r201, %r201, 16;
	setp.ne.s32 	%p4, %r201, %r203;
	@%p4 bra 	$L__BB1_4;
$L__BB1_5:
	setp.eq.s32 	%p5, %r8, 0;
	@%p5 bra 	$L__BB1_14;
	and.b32  	%r13, %r82, 7;
	setp.lt.u32 	%p6, %r8, 8;
	@%p6 bra 	$L__BB1_8;
	add.s32 	%r97, %r203, %r6;
	mul.wide.s32 	%rd12, %r97, 4;
	add.s64 	%rd13, %rd1, %rd12;
	ld.global.nc.f32 	%f68, [%rd13];
	add.s32 	%r98, %r203, %r7;
	shl.b32 	%r99, %r98, 2;
	mov.u32 	%r100, shared_mem;
	add.s32 	%r101, %r100, %r99;
	st.shared.f32 	[%r101], %f68;
	ld.global.nc.f32 	%f69, [%rd13+4];
	st.shared.f32 	[%r101+4], %f69;
	ld.global.nc.f32 	%f70, [%rd13+8];
	st.shared.f32 	[%r101+8], %f70;
	ld.global.nc.f32 	%f71, [%rd13+12];
	st.shared.f32 	[%r101+12], %f71;
	ld.global.nc.f32 	%f72, [%rd13+16];
	st.shared.f32 	[%r101+16], %f72;
	ld.global.nc.f32 	%f73, [%rd13+20];
	st.shared.f32 	[%r101+20], %f73;
	ld.global.nc.f32 	%f74, [%rd13+24];
	st.shared.f32 	[%r101+24], %f74;
	ld.global.nc.f32 	%f75, [%rd13+28];
	st.shared.f32 	[%r101+28], %f75;
	add.s32 	%r203, %r203, 8;
$L__BB1_8:
	setp.eq.s32 	%p7, %r13, 0;
	@%p7 bra 	$L__BB1_14;
	and.b32  	%r16, %r82, 3;
	setp.lt.u32 	%p8, %r13, 4;
	@%p8 bra 	$L__BB1_11;
	add.s32 	%r102, %r203, %r6;
	mul.wide.s32 	%rd14, %r102, 4;
	add.s64 	%rd15, %rd1, %rd14;
	ld.global.nc.f32 	%f76, [%rd15];
	add.s32 	%r103, %r203, %r7;
	shl.b32 	%r104, %r103, 2;
	mov.u32 	%r105, shared_mem;
	add.s32 	%r106, %r105, %r104;
	st.shared.f32 	[%r106], %f76;
	ld.global.nc.f32 	%f77, [%rd15+4];
	st.shared.f32 	[%r106+4], %f77;
	ld.global.nc.f32 	%f78, [%rd15+8];
	st.shared.f32 	[%r106+8], %f78;
	ld.global.nc.f32 	%f79, [%rd15+12];
	st.shared.f32 	[%r106+12], %f79;
	add.s32 	%r203, %r203, 4;
$L__BB1_11:
	setp.eq.s32 	%p9, %r16, 0;
	@%p9 bra 	$L__BB1_14;
	mov.b32 	%r206, 0;
	mov.u32 	%r111, shared_mem;
$L__BB1_13:
	.pragma "nounroll";
	add.s32 	%r108, %r203, %r6;
	mul.wide.s32 	%rd16, %r108, 4;
	add.s64 	%rd17, %rd1, %rd16;
	ld.global.nc.f32 	%f80, [%rd17];
	add.s32 	%r109, %r203, %r7;
	shl.b32 	%r110, %r109, 2;
	add.s32 	%r112, %r111, %r110;
	st.shared.f32 	[%r112], %f80;
	add.s32 	%r203, %r203, 1;
	add.s32 	%r206, %r206, 1;
	setp.ne.s32 	%p10, %r206, %r16;
	@%p10 bra 	$L__BB1_13;
$L__BB1_14:
	mov.u32 	%r113, shared_mem;
	add.s32 	%r23, %r113, %r1;
	setp.lt.s32 	%p11, %r82, 1;
	bar.sync 	0;
	cvt.rn.f32.s32 	%f81, %r82;
	rsqrt.approx.f32 	%f1, %f81;
	mul.lo.s32 	%r24, %r82, %r2;
	mul.lo.s32 	%r25, %r81, %r2;
	@%p11 bra 	$L__BB1_30;
	add.s32 	%r26, %r82, -1;
	and.b32  	%r27, %r82, 15;
	and.b32  	%r28, %r82, 7;
	and.b32  	%r29, %r82, 2147483632;
	and.b32  	%r30, %r82, 3;
	mov.f32 	%f355, 0fFF800000;
	mov.b32 	%r207, 0;
$L__BB1_16:
	setp.lt.u32 	%p20, %r26, 15;
	mad.lo.s32 	%r32, %r207, %r82, %r4;
	mov.f32 	%f348, 0f00000000;
	mov.b32 	%r210, 0;
	@%p20 bra 	$L__BB1_19;
	mov.f32 	%f348, 0f00000000;
	mov.b32 	%r208, 0;
$L__BB1_18:
	.pragma "nounroll";
	add.s32 	%r132, %r208, %r24;
	shl.b32 	%r133, %r132, 2;
	add.s32 	%r135, %r113, %r133;
	ld.shared.f32 	%f91, [%r135];
	add.s32 	%r136, %r32, %r208;
	mul.wide.s32 	%rd18, %r136, 4;
	add.s64 	%rd19, %rd2, %rd18;
	ld.global.nc.f32 	%f92, [%rd19];
	fma.rn.f32 	%f93, %f91, %f92, %f348;
	ld.shared.f32 	%f94, [%r135+4];
	ld.global.nc.f32 	%f95, [%rd19+4];
	fma.rn.f32 	%f96, %f94, %f95, %f93;
	ld.shared.f32 	%f97, [%r135+8];
	ld.global.nc.f32 	%f98, [%rd19+8];
	fma.rn.f32 	%f99, %f97, %f98, %f96;
	ld.shared.f32 	%f100, [%r135+12];
	ld.global.nc.f32 	%f101, [%rd19+12];
	fma.rn.f32 	%f102, %f100, %f101, %f99;
	ld.shared.f32 	%f103, [%r135+16];
	ld.global.nc.f32 	%f104, [%rd19+16];
	fma.rn.f32 	%f105, %f103, %f104, %f102;
	ld.shared.f32 	%f106, [%r135+20];
	ld.global.nc.f32 	%f107, [%rd19+20];
	fma.rn.f32 	%f108, %f106, %f107, %f105;
	ld.shared.f32 	%f109, [%r135+24];
	ld.global.nc.f32 	%f110, [%rd19+24];
	fma.rn.f32 	%f111, %f109, %f110, %f108;
	ld.shared.f32 	%f112, [%r135+28];
	ld.global.nc.f32 	%f113, [%rd19+28];
	fma.rn.f32 	%f114, %f112, %f113, %f111;
	ld.shared.f32 	%f115, [%r135+32];
	ld.global.nc.f32 	%f116, [%rd19+32];
	fma.rn.f32 	%f117, %f115, %f116, %f114;
	ld.shared.f32 	%f118, [%r135+36];
	ld.global.nc.f32 	%f119, [%rd19+36];
	fma.rn.f32 	%f120, %f118, %f119, %f117;
	ld.shared.f32 	%f121, [%r135+40];
	ld.global.nc.f32 	%f122, [%rd19+40];
	fma.rn.f32 	%f123, %f121, %f122, %f120;
	ld.shared.f32 	%f124, [%r135+44];
	ld.global.nc.f32 	%f125, [%rd19+44];
	fma.rn.f32 	%f126, %f124, %f125, %f123;
	ld.shared.f32 	%f127, [%r135+48];
	ld.global.nc.f32 	%f128, [%rd19+48];
	fma.rn.f32 	%f129, %f127, %f128, %f126;
	ld.shared.f32 	%f130, [%r135+52];
	ld.global.nc.f32 	%f131, [%rd19+52];
	fma.rn.f32 	%f132, %f130, %f131, %f129;
	ld.shared.f32 	%f133, [%r135+56];
	ld.global.nc.f32 	%f134, [%rd19+56];
	fma.rn.f32 	%f135, %f133, %f134, %f132;
	ld.shared.f32 	%f136, [%r135+60];
	ld.global.nc.f32 	%f137, [%rd19+60];
	fma.rn.f32 	%f348, %f136, %f137, %f135;
	add.s32 	%r208, %r208, 16;
	setp.ne.s32 	%p21, %r208, %r29;
	mov.u32 	%r210, %r29;
	@%p21 bra 	$L__BB1_18;
$L__BB1_19:
	setp.eq.s32 	%p22, %r27, 0;
	@%p22 bra 	$L__BB1_29;
	add.s32 	%r137, %r27, -1;
	setp.lt.u32 	%p23, %r137, 7;
	@%p23 bra 	$L__BB1_22;
	add.s32 	%r138, %r210, %r24;
	shl.b32 	%r139, %r138, 2;
	add.s32 	%r141, %r113, %r139;
	ld.shared.f32 	%f139, [%r141];
	add.s32 	%r142, %r32, %r210;
	mul.wide.s32 	%rd20, %r142, 4;
	add.s64 	%rd21, %rd2, %rd20;
	ld.global.nc.f32 	%f140, [%rd21];
	fma.rn.f32 	%f141, %f139, %f140, %f348;
	ld.shared.f32 	%f142, [%r141+4];
	ld.global.nc.f32 	%f143, [%rd21+4];
	fma.rn.f32 	%f144, %f142, %f143, %f141;
	ld.shared.f32 	%f145, [%r141+8];
	ld.global.nc.f32 	%f146, [%rd21+8];
	fma.rn.f32 	%f147, %f145, %f146, %f144;
	ld.shared.f32 	%f148, [%r141+12];
	ld.global.nc.f32 	%f149, [%rd21+12];
	fma.rn.f32 	%f150, %f148, %f149, %f147;
	ld.shared.f32 	%f151, [%r141+16];
	ld.global.nc.f32 	%f152, [%rd21+16];
	fma.rn.f32 	%f153, %f151, %f152, %f150;
	ld.shared.f32 	%f154, [%r141+20];
	ld.global.nc.f32 	%f155, [%rd21+20];
	fma.rn.f32 	%f156, %f154, %f155, %f153;
	ld.shared.f32 	%f157, [%r141+24];
	ld.global.nc.f32 	%f158, [%rd21+24];
	fma.rn.f32 	%f159, %f157, %f158, %f156;
	ld.shared.f32 	%f160, [%r141+28];
	ld.global.nc.f32 	%f161, [%rd21+28];
	fma.rn.f32 	%f348, %f160, %f161, %f159;
	add.s32 	%r210, %r210, 8;
$L__BB1_22:
	setp.eq.s32 	%p24, %r28, 0;
	@%p24 bra 	$L__BB1_29;
	add.s32 	%r143, %r28, -1;
	setp.lt.u32 	%p25, %r143, 3;
	@%p25 bra 	$L__BB1_25;
	add.s32 	%r144, %r210, %r24;
	shl.b32 	%r145, %r144, 2;
	add.s32 	%r147, %r113, %r145;
	ld.shared.f32 	%f163, [%r147];
	add.s32 	%r148, %r32, %r210;
	mul.wide.s32 	%rd22, %r148, 4;
	add.s64 	%rd23, %rd2, %rd22;
	ld.global.nc.f32 	%f164, [%rd23];
	fma.rn.f32 	%f165, %f163, %f164, %f348;
	ld.shared.f32 	%f166, [%r147+4];
	ld.global.nc.f32 	%f167, [%rd23+4];
	fma.rn.f32 	%f168, %f166, %f167, %f165;
	ld.shared.f32 	%f169, [%r147+8];
	ld.global.nc.f32 	%f170, [%rd23+8];
	fma.rn.f32 	%f171, %f169, %f170, %f168;
	ld.shared.f32 	%f172, [%r147+12];
	ld.global.nc.f32 	%f173, [%rd23+12];
	fma.rn.f32 	%f348, %f172, %f173, %f171;
	add.s32 	%r210, %r210, 4;
$L__BB1_25:
	setp.eq.s32 	%p26, %r30, 0;
	@%p26 bra 	$L__BB1_29;
	setp.eq.s32 	%p27, %r30, 1;
	add.s32 	%r149, %r210, %r24;
	shl.b32 	%r150, %r149, 2;
	add.s32 	%r40, %r113, %r150;
	ld.shared.f32 	%f174, [%r40];
	add.s32 	%r152, %r32, %r210;
	mul.wide.s32 	%rd24, %r152, 4;
	add.s64 	%rd4, %rd2, %rd24;
	ld.global.nc.f32 	%f175, [%rd4];
	fma.rn.f32 	%f348, %f174, %f175, %f348;
	@%p27 bra 	$L__BB1_29;
	setp.eq.s32 	%p28, %r30, 2;
	ld.shared.f32 	%f176, [%r40+4];
	ld.global.nc.f32 	%f177, [%rd4+4];
	fma.rn.f32 	%f348, %f176, %f177, %f348;
	@%p28 bra 	$L__BB1_29;
	ld.shared.f32 	%f178, [%r40+8];
	ld.global.nc.f32 	%f179, [%rd4+8];
	fma.rn.f32 	%f348, %f178, %f179, %f348;
$L__BB1_29:
	mul.f32 	%f180, %f1, %f348;
	add.s32 	%r153, %r207, %r25;
	shl.b32 	%r154, %r153, 2;
	add.s32 	%r155, %r23, %r154;
	st.shared.f32 	[%r155], %f180;
	max.f32 	%f355, %f355, %f180;
	add.s32 	%r207, %r207, 1;
	setp.eq.s32 	%p29, %r207, %r81;
	@%p29 bra 	$L__BB1_41;
	bra.uni 	$L__BB1_16;
$L__BB1_30:
	mul.f32 	%f18, %f1, 0f00000000;
	and.b32  	%r42, %r81, 7;
	setp.lt.u32 	%p12, %r81, 8;
	mov.f32 	%f355, 0fFF800000;
	mov.b32 	%r212, 0;
	@%p12 bra 	$L__BB1_33;
	and.b32  	%r212, %r81, 2147483640;
	mov.f32 	%f355, 0fFF800000;
	mov.b32 	%r215, 0;
$L__BB1_32:
	.pragma "nounroll";
	add.s32 	%r116, %r215, %r25;
	shl.b32 	%r117, %r116, 2;
	add.s32 	%r118, %r23, %r117;
	st.shared.f32 	[%r118], %f18;
	max.f32 	%f355, %f355, %f18;
	st.shared.f32 	[%r118+4], %f18;
	st.shared.f32 	[%r118+8], %f18;
	st.shared.f32 	[%r118+12], %f18;
	st.shared.f32 	[%r118+16], %f18;
	st.shared.f32 	[%r118+20], %f18;
	st.shared.f32 	[%r118+24], %f18;
	st.shared.f32 	[%r118+28], %f18;
	add.s32 	%r215, %r215, 8;
	setp.eq.s32 	%p13, %r215, %r212;
	@%p13 bra 	$L__BB1_33;
	bra.uni 	$L__BB1_32;
$L__BB1_33:
	setp.eq.s32 	%p14, %r42, 0;
	@%p14 bra 	$L__BB1_41;
	and.b32  	%r45, %r81, 3;
	setp.lt.u32 	%p15, %r42, 4;
	@%p15 bra 	$L__BB1_36;
	add.s32 	%r119, %r212, %r25;
	shl.b32 	%r120, %r119, 2;
	add.s32 	%r121, %r23, %r120;
	st.shared.f32 	[%r121], %f18;
	max.f32 	%f355, %f355, %f18;
	st.shared.f32 	[%r121+4], %f18;
	st.shared.f32 	[%r121+8], %f18;
	st.shared.f32 	[%r121+12], %f18;
	add.s32 	%r212, %r212, 4;
$L__BB1_36:
	setp.eq.s32 	%p16, %r45, 0;
	@%p16 bra 	$L__BB1_41;
	setp.eq.s32 	%p17, %r45, 1;
	@%p17 bra 	$L__BB1_39;
	add.s32 	%r122, %r212, %r25;
	shl.b32 	%r123, %r122, 2;
	add.s32 	%r124, %r23, %r123;
	st.shared.f32 	[%r124], %f18;
	max.f32 	%f355, %f355, %f18;
	st.shared.f32 	[%r124+4], %f18;
	add.s32 	%r212, %r212, 2;
$L__BB1_39:
	and.b32  	%r125, %r81, 1;
	setp.eq.b32 	%p18, %r125, 1;
	not.pred 	%p19, %p18;
	@%p19 bra 	$L__BB1_41;
	add.s32 	%r126, %r212, %r25;
	shl.b32 	%r127, %r126, 2;
	add.s32 	%r128, %r23, %r127;
	st.shared.f32 	[%r128], %f18;
	max.f32 	%f355, %f355, %f18;
$L__BB1_41:
	and.b32  	%r50, %r81, 3;
	setp.lt.u32 	%p30, %r81, 4;
	mov.f32 	%f370, 0f00000000;
	mov.b32 	%r216, 0;
	@%p30 bra 	$L__BB1_44;
	and.b32  	%r216, %r81, 2147483644;
	mov.f32 	%f370, 0f00000000;
	mov.b32 	%r225, 0;
$L__BB1_43:
	.pragma "nounroll";
	add.s32 	%r158, %r225, %r25;
	shl.b32 	%r159, %r158, 2;
	add.s32 	%r160, %r23, %r159;
	ld.shared.f32 	%f184, [%r160];
	sub.f32 	%f185, %f184, %f355;
	fma.rn.f32 	%f186, %f185, 0f3BBB989D, 0f3F000000;
	cvt.sat.f32.f32 	%f187, %f186;
	mov.f32 	%f188, 0f4B400001;
	mov.f32 	%f189, 0f437C0000;
	fma.rm.f32 	%f190, %f187, %f189, %f188;
	add.f32 	%f191, %f190, 0fCB40007F;
	neg.f32 	%f192, %f191;
	fma.rn.f32 	%f193, %f185, 0f3FB8AA3B, %f192;
	fma.rn.f32 	%f194, %f185, 0f32A57060, %f193;
	mov.b32 	%r161, %f190;
	shl.b32 	%r162, %r161, 23;
	mov.b32 	%f195, %r162;
	ex2.approx.ftz.f32 	%f196, %f194;
	mul.f32 	%f197, %f196, %f195;
	st.shared.f32 	[%r160], %f197;
	add.f32 	%f198, %f370, %f197;
	ld.shared.f32 	%f199, [%r160+4];
	sub.f32 	%f200, %f199, %f355;
	fma.rn.f32 	%f201, %f200, 0f3BBB989D, 0f3F000000;
	cvt.sat.f32.f32 	%f202, %f201;
	fma.rm.f32 	%f203, %f202, %f189, %f188;
	add.f32 	%f204, %f203, 0fCB40007F;
	neg.f32 	%f205, %f204;
	fma.rn.f32 	%f206, %f200, 0f3FB8AA3B, %f205;
	fma.rn.f32 	%f207, %f200, 0f32A57060, %f206;
	mov.b32 	%r163, %f203;
	shl.b32 	%r164, %r163, 23;
	mov.b32 	%f208, %r164;
	ex2.approx.ftz.f32 	%f209, %f207;
	mul.f32 	%f210, %f209, %f208;
	st.shared.f32 	[%r160+4], %f210;
	add.f32 	%f211, %f198, %f210;
	ld.shared.f32 	%f212, [%r160+8];
	sub.f32 	%f213, %f212, %f355;
	fma.rn.f32 	%f214, %f213, 0f3BBB989D, 0f3F000000;
	cvt.sat.f32.f32 	%f215, %f214;
	fma.rm.f32 	%f216, %f215, %f189, %f188;
	add.f32 	%f217, %f216, 0fCB40007F;
	neg.f32 	%f218, %f217;
	fma.rn.f32 	%f219, %f213, 0f3FB8AA3B, %f218;
	fma.rn.f32 	%f220, %f213, 0f32A57060, %f219;
	mov.b32 	%r165, %f216;
	shl.b32 	%r166, %r165, 23;
	mov.b32 	%f221, %r166;
	ex2.approx.ftz.f32 	%f222, %f220;
	mul.f32 	%f223, %f222, %f221;
	st.shared.f32 	[%r160+8], %f223;
	add.f32 	%f224, %f211, %f223;
	ld.shared.f32 	%f225, [%r160+12];
	sub.f32 	%f226, %f225, %f355;
	fma.rn.f32 	%f227, %f226, 0f3BBB989D, 0f3F000000;
	cvt.sat.f32.f32 	%f228, %f227;
	fma.rm.f32 	%f229, %f228, %f189, %f188;
	add.f32 	%f230, %f229, 0fCB40007F;
	neg.f32 	%f231, %f230;
	fma.rn.f32 	%f232, %f226, 0f3FB8AA3B, %f231;
	fma.rn.f32 	%f233, %f226, 0f32A57060, %f232;
	mov.b32 	%r167, %f229;
	shl.b32 	%r168, %r167, 23;
	mov.b32 	%f234, %r168;
	ex2.approx.ftz.f32 	%f235, %f233;
	mul.f32 	%f236, %f235, %f234;
	st.shared.f32 	[%r160+12], %f236;
	add.f32 	%f370, %f224, %f236;
	add.s32 	%r225, %r225, 4;
	setp.eq.s32 	%p31, %r225, %r216;
	@%p31 bra 	$L__BB1_44;
	bra.uni 	$L__BB1_43;
$L__BB1_44:
	setp.eq.s32 	%p32, %r50, 0;
	@%p32 bra 	$L__BB1_49;
	setp.eq.s32 	%p33, %r50, 1;
	@%p33 bra 	$L__BB1_47;
	add.s32 	%r169, %r216, %r25;
	shl.b32 	%r170, %r169, 2;
	add.s32 	%r171, %r23, %r170;
	ld.shared.f32 	%f238, [%r171];
	sub.f32 	%f239, %f238, %f355;
	fma.rn.f32 	%f240, %f239, 0f3BBB989D, 0f3F000000;
	cvt.sat.f32.f32 	%f241, %f240;
	mov.f32 	%f242, 0f4B400001;
	mov.f32 	%f243, 0f437C0000;
	fma.rm.f32 	%f244, %f241, %f243, %f242;
	add.f32 	%f245, %f244, 0fCB40007F;
	neg.f32 	%f246, %f245;
	fma.rn.f32 	%f247, %f239, 0f3FB8AA3B, %f246;
	fma.rn.f32 	%f248, %f239, 0f32A57060, %f247;
	mov.b32 	%r172, %f244;
	shl.b32 	%r173, %r172, 23;
	mov.b32 	%f249, %r173;
	ex2.approx.ftz.f32 	%f250, %f248;
	mul.f32 	%f251, %f250, %f249;
	st.shared.f32 	[%r171], %f251;
	add.f32 	%f252, %f370, %f251;
	ld.shared.f32 	%f253, [%r171+4];
	sub.f32 	%f254, %f253, %f355;
	fma.rn.f32 	%f255, %f254, 0f3BBB989D, 0f3F000000;
	cvt.sat.f32.f32 	%f256, %f255;
	fma.rm.f32 	%f257, %f256, %f243, %f242;
	add.f32 	%f258, %f257, 0fCB40007F;
	neg.f32 	%f259, %f258;
	fma.rn.f32 	%f260, %f254, 0f3FB8AA3B, %f259;
	fma.rn.f32 	%f261, %f254, 0f32A57060, %f260;
	mov.b32 	%r174, %f257;
	shl.b32 	%r175, %r174, 23;
	mov.b32 	%f262, %r175;
	ex2.approx.ftz.f32 	%f263, %f261;
	mul.f32 	%f264, %f263, %f262;
	st.shared.f32 	[%r171+4], %f264;
	add.f32 	%f370, %f252, %f264;
	add.s32 	%r216, %r216, 2;
$L__BB1_47:
	and.b32  	%r176, %r81, 1;
	setp.eq.b32 	%p34, %r176, 1;
	not.pred 	%p35, %p34;
	@%p35 bra 	$L__BB1_49;
	add.s32 	%r177, %r216, %r25;
	shl.b32 	%r178, %r177, 2;
	add.s32 	%r179, %r23, %r178;
	ld.shared.f32 	%f265, [%r179];
	sub.f32 	%f266, %f265, %f355;
	fma.rn.f32 	%f267, %f266, 0f3BBB989D, 0f3F000000;
	cvt.sat.f32.f32 	%f268, %f267;
	mov.f32 	%f269, 0f4B400001;
	mov.f32 	%f270, 0f437C0000;
	fma.rm.f32 	%f271, %f268, %f270, %f269;
	add.f32 	%f272, %f271, 0fCB40007F;
	neg.f32 	%f273, %f272;
	fma.rn.f32 	%f274, %f266, 0f3FB8AA3B, %f273;
	fma.rn.f32 	%f275, %f266, 0f32A57060, %f274;
	mov.b32 	%r180, %f271;
	shl.b32 	%r181, %r180, 23;
	mov.b32 	%f276, %r181;
	ex2.approx.ftz.f32 	%f277, %f275;
	mul.f32 	%f278, %f277, %f276;
	st.shared.f32 	[%r179], %f278;
	add.f32 	%f370, %f370, %f278;
$L__BB1_49:
	setp.lt.s32 	%p36, %r82, 1;
	@%p36 bra 	$L__BB1_63;
	and.b32  	%r57, %r81, 7;
	add.s32 	%r58, %r57, -1;
	and.b32  	%r59, %r81, 2147483640;
	and.b32  	%r60, %r81, 1;
	neg.s32 	%r61, %r59;
	shl.b32 	%r62, %r82, 3;
	shl.b32 	%r183, %r25, 2;
	add.s32 	%r184, %r183, %r1;
	add.s32 	%r186, %r184, %r113;
	add.s32 	%r63, %r186, 16;
	cvta.to.global.u64 	%rd5, %rd6;
	mov.b32 	%r218, 0;
	mul.wide.u32 	%rd43, %r82, 4;
$L__BB1_51:
	setp.lt.u32 	%p37, %r81, 8;
	add.s32 	%r65, %r218, %r4;
	mov.f32 	%f369, 0f00000000;
	mov.b32 	%r223, 0;
	@%p37 bra 	$L__BB1_54;
	mov.f32 	%f369, 0f00000000;
	mov.u32 	%r219, %r63;
	mov.u32 	%r220, %r65;
	mov.u32 	%r221, %r61;
$L__BB1_53:
	.pragma "nounroll";
	ld.shared.f32 	%f282, [%r219+-16];
	div.rn.f32 	%f283, %f282, %f370;
	mul.wide.s32 	%rd25, %r220, 4;
	add.s64 	%rd26, %rd3, %rd25;
	ld.global.nc.f32 	%f284, [%rd26];
	fma.rn.f32 	%f285, %f283, %f284, %f369;
	ld.shared.f32 	%f286, [%r219+-12];
	div.rn.f32 	%f287, %f286, %f370;
	add.s64 	%rd28, %rd26, %rd43;
	ld.global.nc.f32 	%f288, [%rd28];
	fma.rn.f32 	%f289, %f287, %f288, %f285;
	ld.shared.f32 	%f290, [%r219+-8];
	div.rn.f32 	%f291, %f290, %f370;
	add.s64 	%rd29, %rd28, %rd43;
	ld.global.nc.f32 	%f292, [%rd29];
	fma.rn.f32 	%f293, %f291, %f292, %f289;
	ld.shared.f32 	%f294, [%r219+-4];
	div.rn.f32 	%f295, %f294, %f370;
	add.s64 	%rd30, %rd29, %rd43;
	ld.global.nc.f32 	%f296, [%rd30];
	fma.rn.f32 	%f297, %f295, %f296, %f293;
	ld.shared.f32 	%f298, [%r219];
	div.rn.f32 	%f299, %f298, %f370;
	add.s64 	%rd31, %rd30, %rd43;
	ld.global.nc.f32 	%f300, [%rd31];
	fma.rn.f32 	%f301, %f299, %f300, %f297;
	ld.shared.f32 	%f302, [%r219+4];
	div.rn.f32 	%f303, %f302, %f370;
	add.s64 	%rd32, %rd31, %rd43;
	ld.global.nc.f32 	%f304, [%rd32];
	fma.rn.f32 	%f305, %f303, %f304, %f301;
	ld.shared.f32 	%f306, [%r219+8];
	div.rn.f32 	%f307, %f306, %f370;
	add.s64 	%rd33, %rd32, %rd43;
	ld.global.nc.f32 	%f308, [%rd33];
	fma.rn.f32 	%f309, %f307, %f308, %f305;
	ld.shared.f32 	%f310, [%r219+12];
	div.rn.f32 	%f311, %f310, %f370;
	add.s64 	%rd34, %rd33, %rd43;
	ld.global.nc.f32 	%f312, [%rd34];
	fma.rn.f32 	%f369, %f311, %f312, %f309;
	add.s32 	%r221, %r221, 8;
	add.s32 	%r220, %r220, %r62;
	add.s32 	%r219, %r219, 32;
	setp.ne.s32 	%p38, %r221, 0;
	mov.u32 	%r223, %r59;
	@%p38 bra 	$L__BB1_53;
$L__BB1_54:
	setp.eq.s32 	%p39, %r57, 0;
	@%p39 bra 	$L__BB1_62;
	setp.lt.u32 	%p40, %r58, 3;
	@%p40 bra 	$L__BB1_57;
	add.s32 	%r188, %r223, %r25;
	shl.b32 	%r189, %r188, 2;
	add.s32 	%r190, %r23, %r189;
	ld.shared.f32 	%f314, [%r190];
	div.rn.f32 	%f315, %f314, %f370;
	mad.lo.s32 	%r191, %r223, %r82, %r65;
	mul.wide.s32 	%rd35, %r191, 4;
	add.s64 	%rd36, %rd3, %rd35;
	ld.global.nc.f32 	%f316, [%rd36];
	fma.rn.f32 	%f317, %f315, %f316, %f369;
	ld.shared.f32 	%f318, [%r190+4];
	div.rn.f32 	%f319, %f318, %f370;
	add.s64 	%rd38, %rd36, %rd43;
	ld.global.nc.f32 	%f320, [%rd38];
	fma.rn.f32 	%f321, %f319, %f320, %f317;
	ld.shared.f32 	%f322, [%r190+8];
	div.rn.f32 	%f323, %f322, %f370;
	add.s64 	%rd39, %rd38, %rd43;
	ld.global.nc.f32 	%f324, [%rd39];
	fma.rn.f32 	%f325, %f323, %f324, %f321;
	ld.shared.f32 	%f326, [%r190+12];
	div.rn.f32 	%f327, %f326, %f370;
	add.s64 	%rd40, %rd39, %rd43;
	ld.global.nc.f32 	%f328, [%rd40];
	fma.rn.f32 	%f369, %f327, %f328, %f325;
	add.s32 	%r223, %r223, 4;
$L__BB1_57:
	setp.eq.s32 	%p41, %r50, 0;
	@%p41 bra 	$L__BB1_62;
	setp.eq.s32 	%p42, %r50, 1;
	@%p42 bra 	$L__BB1_60;
	add.s32 	%r192, %r223, %r25;
	shl.b32 	%r193, %r192, 2;
	add.s32 	%r194, %r23, %r193;
	ld.shared.f32 	%f330, [%r194];
	div.rn.f32 	%f331, %f330, %f370;
	mad.lo.s32 	%r195, %r223, %r82, %r65;
	mul.wide.s32 	%rd41, %r195, 4;
	add.s64 	%rd42, %rd3, %rd41;
	ld.global.nc.f32 	%f332, [%rd42];
	fma.rn.f32 	%f333, %f331, %f332, %f369;
	ld.shared.f32 	%f334, [%r194+4];
	div.rn.f32 	%f335, %f334, %f370;
	add.s64 	%rd44, %rd42, %rd43;
	ld.global.nc.f32 	%f336, [%rd44];
	fma.rn.f32 	%f369, %f335, %f336, %f333;
	add.s32 	%r223, %r223, 2;
$L__BB1_60:
	setp.eq.s32 	%p43, %r60, 0;
	@%p43 bra 	$L__BB1_62;
	add.s32 	%r196, %r223, %r25;
	shl.b32 	%r197, %r196, 2;
	add.s32 	%r198, %r23, %r197;
	ld.shared.f32 	%f337, [%r198];
	div.rn.f32 	%f338, %f337, %f370;
	mad.lo.s32 	%r199, %r223, %r82, %r65;
	mul.wide.s32 	%rd45, %r199, 4;
	add.s64 	%rd46, %rd3, %rd45;
	ld.global.nc.f32 	%f339, [%rd46];
	fma.rn.f32 	%f369, %f338, %f339, %f369;
$L__BB1_62:
	add.s32 	%r200, %r65, %r5;
	mul.wide.s32 	%rd47, %r200, 4;
	add.s64 	%rd48, %rd5, %rd47;
	st.global.f32 	[%rd48], %f369;
	add.s32 	%r218, %r218, 1;
	setp.eq.s32 	%p44, %r218, %r82;
	@%p44 bra 	$L__BB1_63;
	bra.uni 	$L__BB1_51;
$L__BB1_63:
	ret;

}


// ===== COMPILED SASS (sm_100) =====

	.target	sm_100

	.elftype	@"ET_EXEC"


//--------------------- .note.nv.tkinfo           --------------------------
	.section	.note.nv.tkinfo,"",@"SHT_NOTE"
	.sectionflags	@"SHF_NOTE_NV_TKINFO"
	.tkinfo
        /*0018*/ 	.word	0x00000002
        /*0030*/ 	.string	""
        /*0030*/ 	.string	"ptxas"
        /*0030*/ 	.string	"Cuda compilation tools, release 13.0, V13.0.88"
        /*0030*/ 	.string	"Build cuda_13.0.r13.0/compiler.36424714_0"
        /*0030*/ 	.string	"-arch sm_100 -m 64 "



//--------------------- .note.nv.cuinfo           --------------------------
	.section	.note.nv.cuinfo,"",@"SHT_NOTE"
	.sectionflags	@"SHF_NOTE_NV_CUINFO"
        /*0018*/ 	.short	0x0002
        /*001a*/ 	.short	0x0064
        /*001c*/ 	.short	0x0082
	.zero		2


//--------------------- .nv.info                  --------------------------
	.section	.nv.info,"",@"SHT_CUDA_INFO"
	.align	4


	//----- nvinfo : EIATTR_REGCOUNT
	.align		4
        /*0000*/ 	.byte	0x04, 0x2f
        /*0002*/ 	.short	(.L_1 - .L_0)
	.align		4
.L_0:
        /*0004*/ 	.word	index@(_Z22fused_attention_kernelPKfS0_S0_Pfiiii)
        /*0008*/ 	.word	0x00000020


	//----- nvinfo : EIATTR_FRAME_SIZE
	.align		4
.L_1:
        /*000c*/ 	.byte	0x04, 0x11
        /*000e*/ 	.short	(.L_3 - .L_2)
	.align		4
.L_2:
        /*0010*/ 	.word	index@($__internal_3_$__cuda_sm3x_div_rn_noftz_f32_slowpath)
        /*0014*/ 	.word	0x00000000


	//----- nvinfo : EIATTR_FRAME_SIZE
	.align		4
.L_3:
        /*0018*/ 	.byte	0x04, 0x11
        /*001a*/ 	.short	(.L_5 - .L_4)
	.align		4
.L_4:
        /*001c*/ 	.word	index@($__internal_2_$__cuda_sm20_sqrt_rn_f32_slowpath)
        /*0020*/ 	.word	0x00000000


	//----- nvinfo : EIATTR_FRAME_SIZE
	.align		4
.L_5:
        /*0024*/ 	.byte	0x04, 0x11
        /*0026*/ 	.short	(.L_7 - .L_6)
	.align		4
.L_6:
        /*0028*/ 	.word	index@($__internal_1_$__cuda_sm20_rcp_rn_f32_slowpath)
        /*002c*/ 	.word	0x00000000


	//----- nvinfo : EIATTR_FRAME_SIZE
	.align		4
.L_7:
        /*0030*/ 	.byte	0x04, 0x11
        /*0032*/ 	.short	(.L_9 - .L_8)
	.align		4
.L_8:
        /*0034*/ 	.word	index@(_Z22fused_attention_kernelPKfS0_S0_Pfiiii)
        /*0038*/ 	.word	0x00000000


	//----- nvinfo : EIATTR_REGCOUNT
	.align		4
.L_9:
        /*003c*/ 	.byte	0x04, 0x2f
        /*003e*/ 	.short	(.L_11 - .L_10)
	.align		4
.L_10:
        /*0040*/ 	.word	index@(_Z25fused_attention_kernel_v2PKfS0_S0_Pfiiii)
        /*0044*/ 	.word	0x00000020


	//----- nvinfo : EIATTR_FRAME_SIZE
	.align		4
.L_11:
        /*0048*/ 	.byte	0x04, 0x11
        /*004a*/ 	.short	(.L_13 - .L_12)
	.align		4
.L_12:
        /*004c*/ 	.word	index@($__internal_0_$__cuda_sm3x_div_rn_noftz_f32_slowpath)
        /*0050*/ 	.word	0x00000000


	//----- nvinfo : EIATTR_FRAME_SIZE
	.align		4
.L_13:
        /*0054*/ 	.byte	0x04, 0x11
        /*0056*/ 	.short	(.L_15 - .L_14)
	.align		4
.L_14:
        /*0058*/ 	.word	index@(_Z25fused_attention_kernel_v2PKfS0_S0_Pfiiii)
        /*005c*/ 	.word	0x00000000


	//----- nvinfo : EIATTR_MIN_STACK_SIZE
	.align		4
.L_15:
        /*0060*/ 	.byte	0x04, 0x12
        /*0062*/ 	.short	(.L_17 - .L_16)
	.align		4
.L_16:
        /*0064*/ 	.word	index@(_Z25fused_attention_kernel_v2PKfS0_S0_Pfiiii)
        /*0068*/ 	.word	0x00000000


	//----- nvinfo : EIATTR_MIN_STACK_SIZE
	.align		4
.L_17:
        /*006c*/ 	.byte	0x04, 0x12
        /*006e*/ 	.short	(.L_19 - .L_18)
	.align		4
.L_18:
        /*0070*/ 	.word	index@(_Z22fused_attention_kernelPKfS0_S0_Pfiiii)
        /*0074*/ 	.word	0x00000000
.L_19:


//--------------------- .nv.compat                --------------------------
	.section	.nv.compat,"",@"SHT_CUDA_COMPAT_INFO"
	.align	4
        /*0000*/ 	.byte	0x02, 0x09, 0x00, 0x00, 0x02, 0x02, 0x01, 0x00, 0x02, 0x05, 0x05, 0x00, 0x03, 0x07, 0x01, 0x01
        /*0010*/ 	.byte	0x02, 0x03, 0x00, 0x00, 0x02, 0x06, 0x01, 0x00, 0x04, 0x0b, 0x08, 0x00, 0x01, 0x00, 0x00, 0x00
        /*0020*/ 	.byte	0x00, 0x00, 0x00, 0x00


//--------------------- .nv.info._Z25fused_attention_kernel_v2PKfS0_S0_Pfiiii --------------------------
	.section	.nv.info._Z25fused_attention_kernel_v2PKfS0_S0_Pfiiii,"",@"SHT_CUDA_INFO"
	.sectionflags	@""
	.align	4


	//----- nvinfo : EIATTR_CUDA_API_VERSION
	.align		4
        /*0000*/ 	.byte	0x04, 0x37
        /*0002*/ 	.short	(.L_21 - .L_20)
.L_20:
        /*0004*/ 	.word	0x00000082


	//----- nvinfo : EIATTR_KPARAM_INFO
	.align		4
.L_21:
        /*0008*/ 	.byte	0x04, 0x17
        /*000a*/ 	.short	(.L_23 - .L_22)
.L_22:
        /*000c*/ 	.word	0x00000000
        /*0010*/ 	.short	0x0007
        /*0012*/ 	.short	0x002c
        /*0014*/ 	.byte	0x00, 0xf0, 0x11, 0x00


	//----- nvinfo : EIATTR_KPARAM_INFO
	.align		4
.L_23:
        /*0018*/ 	.byte	0x04, 0x17
        /*001a*/ 	.short	(.L_25 - .L_24)
.L_24:
        /*001c*/ 	.word	0x00000000
        /*0020*/ 	.short	0x0006
        /*0022*/ 	.short	0x0028
        /*0024*/ 	.byte	0x00, 0xf0, 0x11, 0x00


	//----- nvinfo : EIATTR_KPARAM_INFO
	.align		4
.L_25:
        /*0028*/ 	.byte	0x04, 0x17
        /*002a*/ 	.short	(.L_27 - .L_26)
.L_26:
        /*002c*/ 	.word	0x00000000
        /*0030*/ 	.short	0x0005
        /*0032*/ 	.short	0x0024
        /*0034*/ 	.byte	0x00, 0xf0, 0x11, 0x00


	//----- nvinfo : EIATTR_KPARAM_INFO
	.align		4
.L_27:
        /*0038*/ 	.byte	0x04, 0x17
        /*003a*/ 	.short	(.L_29 - .L_28)
.L_28:
        /*003c*/ 	.word	0x00000000
        /*0040*/ 	.short	0x0004
        /*0042*/ 	.short	0x0020
        /*0044*/ 	.byte	0x00, 0xf0, 0x11, 0x00


	//----- nvinfo : EIATTR_KPARAM_INFO
	.align		4
.L_29:
        /*0048*/ 	.byte	0x04, 0x17
        /*004a*/ 	.short	(.L_31 - .L_30)
.L_30:
        /*004c*/ 	.word	0x00000000
        /*0050*/ 	.short	0x0003
        /*0052*/ 	.short	0x0018
        /*0054*/ 	.byte	0x00, 0xf5, 0x21, 0x00


	//----- nvinfo : EIATTR_KPARAM_INFO
	.align		4
.L_31:
        /*0058*/ 	.byte	0x04, 0x17
        /*005a*/ 	.short	(.L_33 - .L_32)
.L_32:
        /*005c*/ 	.word	0x00000000
        /*0060*/ 	.short	0x0002
        /*0062*/ 	.short	0x0010
        /*0064*/ 	.byte	0x00, 0xf5, 0x21, 0x00


	//----- nvinfo : EIATTR_KPARAM_INFO
	.align		4
.L_33:
        /*0068*/ 	.byte	0x04, 0x17
        /*006a*/ 	.short	(.L_35 - .L_34)
.L_34:
        /*006c*/ 	.word	0x00000000
        /*0070*/ 	.short	0x0001
        /*0072*/ 	.short	0x0008
        /*0074*/ 	.byte	0x00, 0xf5, 0x21, 0x00


	//----- nvinfo : EIATTR_KPARAM_INFO
	.align		4
.L_35:
        /*0078*/ 	.byte	0x04, 0x17
        /*007a*/ 	.short	(.L_37 - .L_36)
.L_36:
        /*007c*/ 	.word	0x00000000
        /*0080*/ 	.short	0x0000
        /*0082*/ 	.short	0x0000
        /*0084*/ 	.byte	0x00, 0xf5, 0x21, 0x00


	//----- nvinfo : EIATTR_SPARSE_MMA_MASK
	.align		4
.L_37:
        /*0088*/ 	.byte	0x03, 0x50
        /*008a*/ 	.short	0x0000


	//----- nvinfo : EIATTR_MAXREG_COUNT
	.align		4
        /*008c*/ 	.byte	0x03, 0x1b
        /*008e*/ 	.short	0x00ff


	//----- nvinfo : EIATTR_NUM_BARRIERS
	.align		4
        /*0090*/ 	.byte	0x02, 0x4c
        /*0092*/ 	.byte	0x01
	.zero		1


	//----- nvinfo : EIATTR_MERCURY_ISA_VERSION
	.align		4
        /*0094*/ 	.byte	0x03, 0x5f
        /*0096*/ 	.short	0x0101


	//----- nvinfo : EIATTR_VRC_CTA_INIT_COUNT
	.align		4
        /*0098*/ 	.byte	0x02, 0x4a
	.zero		1
	.zero		1


	//----- nvinfo : EIATTR_EXIT_INSTR_OFFSETS
	.align		4
        /*009c*/ 	.byte	0x04, 0x1c
        /*009e*/ 	.short	(.L_39 - .L_38)


	//   ....[0]....
.L_38:
        /*00a0*/ 	.word	0x00000070


	//   ....[1]....
        /*00a4*/ 	.word	0x00001dc0


	//   ....[2]....
        /*00a8*/ 	.word	0x00003260


	//----- nvinfo : EIATTR_CRS_STACK_SIZE
	.align		4
.L_39:
        /*00ac*/ 	.byte	0x04, 0x1e
        /*00ae*/ 	.short	(.L_41 - .L_40)
.L_40:
        /*00b0*/ 	.word	0x00000000


	//----- nvinfo : EIATTR_CBANK_PARAM_SIZE
	.align		4
.L_41:
        /*00b4*/ 	.byte	0x03, 0x19
        /*00b6*/ 	.short	0x0030


	//----- nvinfo : EIATTR_PARAM_CBANK
	.align		4
        /*00b8*/ 	.byte	0x04, 0x0a
        /*00ba*/ 	.short	(.L_43 - .L_42)
	.align		4
.L_42:
        /*00bc*/ 	.word	index@(.nv.constant0._Z25fused_attention_kernel_v2PKfS0_S0_Pfiiii)
        /*00c0*/ 	.short	0x0380
        /*00c2*/ 	.short	0x0030


	//----- nvinfo : EIATTR_SW_WAR
	.align		4
.L_43:
        /*00c4*/ 	.byte	0x04, 0x36
        /*00c6*/ 	.short	(.L_45 - .L_44)
.L_44:
        /*00c8*/ 	.word	0x00000008
.L_45:


//--------------------- .nv.info._Z22fused_attention_kernelPKfS0_S0_Pfiiii --------------------------
	.section	.nv.info._Z22fused_attention_kernelPKfS0_S0_Pfiiii,"",@"SHT_CUDA_INFO"
	.sectionflags	@""
	.align	4


	//----- nvinfo : EIATTR_CUDA_API_VERSION
	.align		4
        /*0000*/ 	.byte	0x04, 0x37
        /*0002*/ 	.short	(.L_47 - .L_46)
.L_46:
        /*0004*/ 	.word	0x00000082


	//----- nvinfo : EIATTR_KPARAM_INFO
	.align		4
.L_47:
        /*0008*/ 	.byte	0x04, 0x17
        /*000a*/ 	.short	(.L_49 - .L_48)
.L_48:
        /*000c*/ 	.word	0x00000000
        /*0010*/ 	.short	0x0007
        /*0012*/ 	.short	0x002c
        /*0014*/ 	.byte	0x00, 0xf0, 0x11, 0x00


	//----- nvinfo : EIATTR_KPARAM_INFO
	.align		4
.L_49:
        /*0018*/ 	.byte	0x04, 0x17
        /*001a*/ 	.short	(.L_51 - .L_50)
.L_50:
        /*001c*/ 	.word	0x00000000
        /*0020*/ 	.short	0x0006
        /*0022*/ 	.short	0x0028
        /*0024*/ 	.byte	0x00, 0xf0, 0x11, 0x00


	//----- nvinfo : EIATTR_KPARAM_INFO
	.align		4
.L_51:
        /*0028*/ 	.byte	0x04, 0x17
        /*002a*/ 	.short	(.L_53 - .L_52)
.L_52:
        /*002c*/ 	.word	0x00000000
        /*0030*/ 	.short	0x0005
        /*0032*/ 	.short	0x0024
        /*0034*/ 	.byte	0x00, 0xf0, 0x11, 0x00


	//----- nvinfo : EIATTR_KPARAM_INFO
	.align		4
.L_53:
        /*0038*/ 	.byte	0x04, 0x17
        /*003a*/ 	.short	(.L_55 - .L_54)
.L_54:
        /*003c*/ 	.word	0x00000000
        /*0040*/ 	.short	0x0004
        /*0042*/ 	.short	0x0020
        /*0044*/ 	.byte	0x00, 0xf0, 0x11, 0x00


	//----- nvinfo : EIATTR_KPARAM_INFO
	.align		4
.L_55:
        /*0048*/ 	.byte	0x04, 0x17
        /*004a*/ 	.short	(.L_57 - .L_56)
.L_56:
        /*004c*/ 	.word	0x00000000
        /*0050*/ 	.short	0x0003
        /*0052*/ 	.short	0x0018
        /*0054*/ 	.byte	0x00, 0xf5, 0x21, 0x00


	//----- nvinfo : EIATTR_KPARAM_INFO
	.align		4
.L_57:
        /*0058*/ 	.byte	0x04, 0x17
        /*005a*/ 	.short	(.L_59 - .L_58)
.L_58:
        /*005c*/ 	.word	0x00000000
        /*0060*/ 	.short	0x0002
        /*0062*/ 	.short	0x0010
        /*0064*/ 	.byte	0x00, 0xf5, 0x21, 0x00


	//----- nvinfo : EIATTR_KPARAM_INFO
	.align		4
.L_59:
        /*0068*/ 	.byte	0x04, 0x17
        /*006a*/ 	.short	(.L_61 - .L_60)
.L_60:
        /*006c*/ 	.word	0x00000000
        /*0070*/ 	.short	0x0001
        /*0072*/ 	.short	0x0008
        /*0074*/ 	.byte	0x00, 0xf5, 0x21, 0x00


	//----- nvinfo : EIATTR_KPARAM_INFO
	.align		4
.L_61:
        /*0078*/ 	.byte	0x04, 0x17
        /*007a*/ 	.short	(.L_63 - .L_62)
.L_62:
        /*007c*/ 	.word	0x00000000
        /*0080*/ 	.short	0x0000
        /*0082*/ 	.short	0x0000
        /*0084*/ 	.byte	0x00, 0xf5, 0x21, 0x00


	//----- nvinfo : EIATTR_SPARSE_MMA_MASK
	.align		4
.L_63:
        /*0088*/ 	.byte	0x03, 0x50
        /*008a*/ 	.short	0x0000


	//----- nvinfo : EIATTR_MAXREG_COUNT
	.align		4
        /*008c*/ 	.byte	0x03, 0x1b
        /*008e*/ 	.short	0x00ff


	//----- nvinfo : EIATTR_MERCURY_ISA_VERSION
	.align		4
        /*0090*/ 	.byte	0x03, 0x5f
        /*0092*/ 	.short	0x0101


	//----- nvinfo : EIATTR_COOP_GROUP_MASK_REGIDS
	.align		4
        /*0094*/ 	.byte	0x04, 0x29
        /*0096*/ 	.short	(.L_65 - .L_64)


	//   ....[0]....
.L_64:
        /*0098*/ 	.word	0xffffffff


	//   ....[1]....
        /*009c*/ 	.word	0xffffffff


	//   ....[2]....
        /*00a0*/ 	.word	0xffffffff


	//   ....[3]....
        /*00a4*/ 	.word	0xffffffff


	//   ....[4]....
        /*00a8*/ 	.word	0xffffffff


	//   ....[5]....
        /*00ac*/ 	.word	0xffffffff


	//   ....[6]....
        /*00b0*/ 	.word	0xffffffff


	//   ....[7]....
        /*00b4*/ 	.word	0xffffffff


	//   ....[8]....
        /*00b8*/ 	.word	0xffffffff


	//   ....[9]....
        /*00bc*/ 	.word	0xffffffff


	//   ....[10]....
        /*00c0*/ 	.word	0xffffffff


	//   ....[11]....
        /*00c4*/ 	.word	0xffffffff


	//   ....[12]....
        /*00c8*/ 	.word	0x05000004


	//   ....[13]....
        /*00cc*/ 	.word	0x05000004


	//   ....[14]....
        /*00d0*/ 	.word	0x05000004


	//   ....[15]....
        /*00d4*/ 	.word	0x05000004


	//   ....[16]....
        /*00d8*/ 	.word	0x05000004


	//----- nvinfo : EIATTR_COOP_GROUP_INSTR_OFFSETS
	.align		4
.L_65:
        /*00dc*/ 	.byte	0x04, 0x28
        /*00de*/ 	.short	(.L_67 - .L_66)


	//   ....[0]....
.L_66:
        /*00e0*/ 	.word	0x000011c0


	//   ....[1]....
        /*00e4*/ 	.word	0x00001210


	//   ....[2]....
        /*00e8*/ 	.word	0x00001230


	//   ....[3]....
        /*00ec*/ 	.word	0x00001250


	//   ....[4]....
        /*00f0*/ 	.word	0x00001270


	//   ....[5]....
        /*00f4*/ 	.word	0x00001290


	//   ....[6]....
        /*00f8*/ 	.word	0x00001500


	//   ....[7]....
        /*00fc*/ 	.word	0x00001520


	//   ....[8]....
        /*0100*/ 	.word	0x00001540


	//   ....[9]....
        /*0104*/ 	.word	0x00001560


	//   ....[10]....
        /*0108*/ 	.word	0x00001580


	//   ....[11]....
        /*010c*/ 	.word	0x000015b0


	//   ....[12]....
        /*0110*/ 	.word	0x00001a80


	//   ....[13]....
        /*0114*/ 	.word	0x00001af0


	//   ....[14]....
        /*0118*/ 	.word	0x00001b60


	//   ....[15]....
        /*011c*/ 	.word	0x00001bd0


	//   ....[16]....
        /*0120*/ 	.word	0x00001c40


	//----- nvinfo : EIATTR_VRC_CTA_INIT_COUNT
	.align		4
.L_67:
        /*0124*/ 	.byte	0x02, 0x4a
	.zero		1
	.zero		1


	//----- nvinfo : EIATTR_EXIT_INSTR_OFFSETS
	.align		4
        /*0128*/ 	.byte	0x04, 0x1c
        /*012a*/ 	.short	(.L_69 - .L_68)


	//   ....[0]....
.L_68:
        /*012c*/ 	.word	0x00000090


	//   ....[1]....
        /*0130*/ 	.word	0x000015f0


	//   ....[2]....
        /*0134*/ 	.word	0x00001890


	//   ....[3]....
        /*0138*/ 	.word	0x00001930


	//   ....[4]....
        /*013c*/ 	.word	0x000019c0


	//   ....[5]....
        /*0140*/ 	.word	0x00001a20


	//----- nvinfo : EIATTR_CRS_STACK_SIZE
	.align		4
.L_69:
        /*0144*/ 	.byte	0x04, 0x1e
        /*0146*/ 	.short	(.L_71 - .L_70)
.L_70:
        /*0148*/ 	.word	0x00000000


	//----- nvinfo : EIATTR_CBANK_PARAM_SIZE
	.align		4
.L_71:
        /*014c*/ 	.byte	0x03, 0x19
        /*014e*/ 	.short	0x0030


	//----- nvinfo : EIATTR_PARAM_CBANK
	.align		4
        /*0150*/ 	.byte	0x04, 0x0a
        /*0152*/ 	.short	(.L_73 - .L_72)
	.align		4
.L_72:
        /*0154*/ 	.word	index@(.nv.constant0._Z22fused_attention_kernelPKfS0_S0_Pfiiii)
        /*0158*/ 	.short	0x0380
        /*015a*/ 	.short	0x0030


	//----- nvinfo : EIATTR_SW_WAR
	.align		4
.L_73:
        /*015c*/ 	.byte	0x04, 0x36
        /*015e*/ 	.short	(.L_75 - .L_74)
.L_74:
        /*0160*/ 	.word	0x00000008
.L_75:


//--------------------- .nv.callgraph             --------------------------
	.section	.nv.callgraph,"",@"SHT_CUDA_CALLGRAPH"
	.align	4
	.sectionentsize	8
	.align		4
        /*0000*/ 	.word	0x00000000
	.align		4
        /*0004*/ 	.word	0xffffffff
	.align		4
        /*0008*/ 	.word	0x00000000
	.align		4
        /*000c*/ 	.word	0xfffffffe
	.align		4
        /*0010*/ 	.word	0x00000000
	.align		4
        /*0014*/ 	.word	0xfffffffd
	.align		4
        /*0018*/ 	.word	0x00000000
	.align		4
        /*001c*/ 	.word	0xfffffffc


//--------------------- .text._Z25fused_attention_kernel_v2PKfS0_S0_Pfiiii --------------------------
	.section	.text._Z25fused_attention_kernel_v2PKfS0_S0_Pfiiii,"ax",@progbits
	.align	128
        .global         _Z25fused_attention_kernel_v2PKfS0_S0_Pfiiii
        .type           _Z25fused_attention_kernel_v2PKfS0_S0_Pfiiii,@function
        .size           _Z25fused_attention_kernel_v2PKfS0_S0_Pfiiii,(.L_x_115 - _Z25fused_attention_kernel_v2PKfS0_S0_Pfiiii)
        .other          _Z25fused_attention_kernel_v2PKfS0_S0_Pfiiii,@"STO_CUDA_ENTRY STV_DEFAULT"
_Z25fused_attention_kernel_v2PKfS0_S0_Pfiiii:
.text._Z25fused_attention_kernel_v2PKfS0_S0_Pfiiii:
[----:B------:R-:W-:Y:S01]  /*0000*/  LDC R1, c[0x0][0x37c] ;  /* 0x0000df00ff017b82 */ /* 0x000fe20000000800 */
[----:B------:R-:W0:Y:S01]  /*0010*/  S2R R4, SR_CTAID.X ;  /* 0x0000000000047919 */ /* 0x000e220000002500 */
[----:B------:R-:W1:Y:S01]  /*0020*/  LDCU UR4, c[0x0][0x3a8] ;  /* 0x00007500ff0477ac */ /* 0x000e620008000800 */
[----:B------:R-:W0:Y:S01]  /*0030*/  S2R R3, SR_TID.X ;  /* 0x0000000000037919 */ /* 0x000e220000002100 */
[----:B-1----:R-:W-:Y:S02]  /*0040*/  MOV R15, UR4 ;  /* 0x00000004000f7c02 */ /* 0x002fe40008000f00 */
[----:B0-----:R-:W-:-:S04]  /*0050*/  LEA R4, R4, R3, 0x6 ;  /* 0x0000000304047211 */ /* 0x001fc800078e30ff */
[----:B------:R-:W-:-:S13]  /*0060*/  ISETP.GE.AND P0, PT, R4, R15, PT ;  /* 0x0000000f0400720c */ /* 0x000fda0003f06270 */
[----:B------:R-:W-:Y:S05]  /*0070*/  @P0 EXIT ;  /* 0x000000000000094d */ /* 0x000fea0003800000 */
[----:B------:R-:W0:Y:S01]  /*0080*/  LDCU UR7, c[0x0][0x3ac] ;  /* 0x00007580ff0777ac */ /* 0x000e220008000800 */
[----:B------:R-:W-:Y:S01]  /*0090*/  S2UR UR4, SR_CTAID.Y ;  /* 0x00000000000479c3 */ /* 0x000fe20000002600 */
[----:B------:R-:W1:Y:S01]  /*00a0*/  LDCU UR6, c[0x0][0x3a4] ;  /* 0x00007480ff0677ac */ /* 0x000e620008000800 */
[----:B------:R-:W2:Y:S06]  /*00b0*/  LDCU.64 UR8, c[0x0][0x358] ;  /* 0x00006b00ff0877ac */ /* 0x000eac0008000a00 */
[----:B------:R-:W1:Y:S01]  /*00c0*/  S2UR UR5, SR_CTAID.Z ;  /* 0x00000000000579c3 */ /* 0x000e620000002700 */
[----:B0-----:R-:W-:-:S04]  /*00d0*/  MOV R10, UR7 ;  /* 0x00000007000a7c02 */ /* 0x001fc80008000f00 */
[C---:B------:R-:W-:Y:S02]  /*00e0*/  ISETP.GE.AND P0, PT, R10.reuse, 0x1, PT ;  /* 0x000000010a00780c */ /* 0x040fe40003f06270 */
[C---:B------:R-:W-:Y:S02]  /*00f0*/  SHF.L.U32 R2, R10.reuse, 0x9, RZ ;  /* 0x000000090a027819 */ /* 0x040fe400000006ff */
[----:B------:R-:W-:Y:S01]  /*0100*/  IADD3 R14, PT, PT, R10, -0x1, RZ ;  /* 0xffffffff0a0e7810 */ /* 0x000fe20007ffe0ff */
[----:B-1----:R-:W-:-:S06]  /*0110*/  UIMAD UR4, UR5, UR6, UR4 ;  /* 0x00000006050472a4 */ /* 0x002fcc000f8e0204 */
[----:B------:R-:W-:-:S04]  /*0120*/  IMAD R5, R15, UR4, RZ ;  /* 0x000000040f057c24 */ /* 0x000fc8000f8e02ff */
[----:B------:R-:W-:Y:S01]  /*0130*/  IMAD R5, R5, R10, RZ ;  /* 0x0000000a05057224 */ /* 0x000fe200078e02ff */
[----:B--2---:R-:W-:Y:S06]  /*0140*/  @!P0 BRA `(.L_x_0) ;  /* 0x0000000400dc8947 */ /* 0x004fec0003800000 */
[----:B------:R-:W-:Y:S01]  /*0150*/  ISETP.GE.U32.AND P2, PT, R14, 0xf, PT ;  /* 0x0000000f0e00780c */ /* 0x000fe20003f46070 */
[----:B------:R-:W-:Y:S01]  /*0160*/  IMAD R7, R15, UR4, R4 ;  /* 0x000000040f077c24 */ /* 0x000fe2000f8e0204 */
[----:B------:R-:W-:Y:S01]  /*0170*/  LOP3.LUT R21, R10, 0xf, RZ, 0xc0, !PT ;  /* 0x0000000f0a157812 */ /* 0x000fe200078ec0ff */
[----:B------:R-:W-:-:S03]  /*0180*/  HFMA2 R0, -RZ, RZ, 0, 0 ;  /* 0x00000000ff007431 */ /* 0x000fc600000001ff */
[----:B------:R-:W-:-:S07]  /*0190*/  ISETP.NE.AND P1, PT, R21, RZ, PT ;  /* 0x000000ff1500720c */ /* 0x000fce0003f25270 */
[----:B------:R-:W-:Y:S06]  /*01a0*/  @!P2 BRA `(.L_x_1) ;  /* 0x0000000000b4a947 */ /* 0x000fec0003800000 */
[----:B------:R-:W0:Y:S01]  /*01b0*/  S2UR UR5, SR_CgaCtaId ;  /* 0x00000000000579c3 */ /* 0x000e220000008800 */
[----:B------:R-:W-:Y:S01]  /*01c0*/  UMOV UR4, 0x400 ;  /* 0x0000040000047882 */ /* 0x000fe20000000000 */
[----:B------:R-:W-:Y:S01]  /*01d0*/  LOP3.LUT R0, R10, 0x7ffffff0, RZ, 0xc0, !PT ;  /* 0x7ffffff00a007812 */ /* 0x000fe200078ec0ff */
[----:B0-----:R-:W-:-:S03]  /*01e0*/  ULEA UR5, UR5, UR4, 0x18 ;  /* 0x0000000405057291 */ /* 0x001fc6000f8ec0ff */
[----:B------:R-:W-:-:S09]  /*01f0*/  UMOV UR4, URZ ;  /* 0x000000ff00047c82 */ /* 0x000fd20008000000 */
.L_x_2:
[----:B0-----:R-:W0:Y:S01]  /*0200*/  LDC.64 R8, c[0x0][0x380] ;  /* 0x0000e000ff087b82 */ /* 0x001e220000000a00 */
[----:B------:R-:W-:-:S04]  /*0210*/  IMAD R11, R7, R10, UR4 ;  /* 0x00000004070b7e24 */ /* 0x000fc8000f8e020a */
[----:B0-----:R-:W-:-:S05]  /*0220*/  IMAD.WIDE R8, R11, 0x4, R8 ;  /* 0x000000040b087825 */ /* 0x001fca00078e0208 */
[----:B------:R-:W2:Y:S04]  /*0230*/  LDG.E.CONSTANT R6, desc[UR8][R8.64] ;  /* 0x0000000808067981 */ /* 0x000ea8000c1e9900 */
[----:B------:R-:W3:Y:S01]  /*0240*/  LDG.E.CONSTANT R12, desc[UR8][R8.64+0x4] ;  /* 0x00000408080c7981 */ /* 0x000ee2000c1e9900 */
[----:B------:R-:W-:-:S03]  /*0250*/  IMAD R11, R3, R10, UR4 ;  /* 0x00000004030b7e24 */ /* 0x000fc6000f8e020a */
[----:B------:R-:W4:Y:S02]  /*0260*/  LDG.E.CONSTANT R16, desc[UR8][R8.64+0x8] ;  /* 0x0000080808107981 */ /* 0x000f24000c1e9900 */
[----:B------:R-:W-:Y:S02]  /*0270*/  LEA R11, R11, UR5, 0x2 ;  /* 0x000000050b0b7c11 */ /* 0x000fe4000f8e10ff */
[----:B------:R-:W5:Y:S04]  /*0280*/  LDG.E.CONSTANT R18, desc[UR8][R8.64+0xc] ;  /* 0x00000c0808127981 */ /* 0x000f68000c1e9900 */
        /* <DEDUP_REMOVED lines=10> */
[----:B--2---:R0:W-:Y:S04]  /*0330*/  STS [R11], R6 ;  /* 0x000000060b007388 */ /* 0x0041e80000000800 */
[----:B---3--:R1:W-:Y:S04]  /*0340*/  STS [R11+0x4], R12 ;  /* 0x0000040c0b007388 */ /* 0x0083e80000000800 */
[----:B0-----:R-:W2:Y:S04]  /*0350*/  LDG.E.CONSTANT R6, desc[UR8][R8.64+0x30] ;  /* 0x0000300808067981 */ /* 0x001ea8000c1e9900 */
[----:B-1----:R-:W3:Y:S01]  /*0360*/  LDG.E.CONSTANT R12, desc[UR8][R8.64+0x34] ;  /* 0x00003408080c7981 */ /* 0x002ee2000c1e9900 */
[----:B------:R-:W-:-:S03]  /*0370*/  UIADD3 UR4, UPT, UPT, UR4, 0x10, URZ ;  /* 0x0000001004047890 */ /* 0x000fc6000fffe0ff */
[----:B----4-:R0:W-:Y:S04]  /*0380*/  STS [R11+0x8], R16 ;  /* 0x000008100b007388 */ /* 0x0101e80000000800 */
[----:B-----5:R0:W-:Y:S04]  /*0390*/  STS [R11+0xc], R18 ;  /* 0x00000c120b007388 */ /* 0x0201e80000000800 */
[----:B------:R0:W-:Y:S04]  /*03a0*/  STS [R11+0x10], R20 ;  /* 0x000010140b007388 */ /* 0x0001e80000000800 */
        /* <DEDUP_REMOVED lines=8> */
[----:B------:R0:W-:Y:S01]  /*0430*/  STS [R11+0x3c], R25 ;  /* 0x00003c190b007388 */ /* 0x0001e20000000800 */
[----:B------:R-:W-:-:S03]  /*0440*/  ISETP.NE.AND P2, PT, R0, UR4, PT ;  /* 0x0000000400007c0c */ /* 0x000fc6000bf45270 */
[----:B--2---:R0:W-:Y:S04]  /*0450*/  STS [R11+0x30], R6 ;  /* 0x000030060b007388 */ /* 0x0041e80000000800 */
[----:B---3--:R0:W-:Y:S06]  /*0460*/  STS [R11+0x34], R12 ;  /* 0x0000340c0b007388 */ /* 0x0081ec0000000800 */
[----:B------:R-:W-:Y:S05]  /*0470*/  @P2 BRA `(.L_x_2) ;  /* 0xfffffffc00602947 */ /* 0x000fea000383ffff */
.L_x_1:
[----:B------:R-:W-:Y:S05]  /*0480*/  @!P1 BRA `(.L_x_0) ;  /* 0x00000004000c9947 */ /* 0x000fea0003800000 */
[----:B------:R-:W-:Y:S02]  /*0490*/  ISETP.GE.U32.AND P1, PT, R21, 0x8, PT ;  /* 0x000000081500780c */ /* 0x000fe40003f26070 */
[----:B0-----:R-:W-:-:S04]  /*04a0*/  LOP3.LUT R13, R10, 0x7, RZ, 0xc0, !PT ;  /* 0x000000070a0d7812 */ /* 0x001fc800078ec0ff */
[----:B------:R-:W-:-:S07]  /*04b0*/  ISETP.NE.AND P2, PT, R13, RZ, PT ;  /* 0x000000ff0d00720c */ /* 0x000fce0003f45270 */
[----:B------:R-:W-:Y:S06]  /*04c0*/  @!P1 BRA `(.L_x_3) ;  /* 0x0000000000649947 */ /* 0x000fec0003800000 */
[----:B------:R-:W0:Y:S01]  /*04d0*/  LDC.64 R8, c[0x0][0x380] ;  /* 0x0000e000ff087b82 */ /* 0x000e220000000a00 */
[----:B------:R-:W-:-:S04]  /*04e0*/  IMAD R11, R7, R10, R0 ;  /* 0x0000000a070b7224 */ /* 0x000fc800078e0200 */
[----:B0-----:R-:W-:-:S05]  /*04f0*/  IMAD.WIDE R8, R11, 0x4, R8 ;  /* 0x000000040b087825 */ /* 0x001fca00078e0208 */
[----:B------:R-:W2:Y:S04]  /*0500*/  LDG.E.CONSTANT R6, desc[UR8][R8.64] ;  /* 0x0000000808067981 */ /* 0x000ea8000c1e9900 */
[----:B------:R-:W3:Y:S04]  /*0510*/  LDG.E.CONSTANT R12, desc[UR8][R8.64+0x4] ;  /* 0x00000408080c7981 */ /* 0x000ee8000c1e9900 */
[----:B------:R-:W4:Y:S04]  /*0520*/  LDG.E.CONSTANT R16, desc[UR8][R8.64+0x8] ;  /* 0x0000080808107981 */ /* 0x000f28000c1e9900 */
[----:B------:R-:W5:Y:S04]  /*0530*/  LDG.E.CONSTANT R18, desc[UR8][R8.64+0xc] ;  /* 0x00000c0808127981 */ /* 0x000f68000c1e9900 */
[----:B------:R-:W5:Y:S04]  /*0540*/  LDG.E.CONSTANT R20, desc[UR8][R8.64+0x10] ;  /* 0x0000100808147981 */ /* 0x000f68000c1e9900 */
[----:B------:R-:W5:Y:S04]  /*0550*/  LDG.E.CONSTANT R22, desc[UR8][R8.64+0x14] ;  /* 0x0000140808167981 */ /* 0x000f68000c1e9900 */
[----:B------:R-:W5:Y:S04]  /*0560*/  LDG.E.CONSTANT R24, desc[UR8][R8.64+0x18] ;  /* 0x0000180808187981 */ /* 0x000f68000c1e9900 */
[----:B------:R-:W5:Y:S01]  /*0570*/  LDG.E.CONSTANT R26, desc[UR8][R8.64+0x1c] ;  /* 0x00001c08081a7981 */ /* 0x000f62000c1e9900 */
[----:B------:R-:W0:Y:S01]  /*0580*/  S2UR UR5, SR_CgaCtaId ;  /* 0x00000000000579c3 */ /* 0x000e220000008800 */
[----:B------:R-:W-:Y:S01]  /*0590*/  UMOV UR4, 0x400 ;  /* 0x0000040000047882 */ /* 0x000fe20000000000 */
[----:B------:R-:W-:Y:S01]  /*05a0*/  IMAD R11, R3, R10, R0 ;  /* 0x0000000a030b7224 */ /* 0x000fe200078e0200 */
[----:B------:R-:W-:Y:S01]  /*05b0*/  IADD3 R0, PT, PT, R0, 0x8, RZ ;  /* 0x0000000800007810 */ /* 0x000fe20007ffe0ff */
[----:B0-----:R-:W-:-:S06]  /*05c0*/  ULEA UR4, UR5, UR4, 0x18 ;  /* 0x0000000405047291 */ /* 0x001fcc000f8ec0ff */
[----:B------:R-:W-:-:S05]  /*05d0*/  LEA R11, R11, UR4, 0x2 ;  /* 0x000000040b0b7c11 */ /* 0x000fca000f8e10ff */
[----:B--2---:R0:W-:Y:S04]  /*05e0*/  STS [R11], R6 ;  /* 0x000000060b007388 */ /* 0x0041e80000000800 */
[----:B---3--:R0:W-:Y:S04]  /*05f0*/  STS [R11+0x4], R12 ;  /* 0x0000040c0b007388 */ /* 0x0081e80000000800 */
[----:B----4-:R0:W-:Y:S04]  /*0600*/  STS [R11+0x8], R16 ;  /* 0x000008100b007388 */ /* 0x0101e80000000800 */
[----:B-----5:R0:W-:Y:S04]  /*0610*/  STS [R11+0xc], R18 ;  /* 0x00000c120b007388 */ /* 0x0201e80000000800 */
[----:B------:R0:W-:Y:S04]  /*0620*/  STS [R11+0x10], R20 ;  /* 0x000010140b007388 */ /* 0x0001e80000000800 */
[----:B------:R0:W-:Y:S04]  /*0630*/  STS [R11+0x14], R22 ;  /* 0x000014160b007388 */ /* 0x0001e80000000800 */
[----:B------:R0:W-:Y:S04]  /*0640*/  STS [R11+0x18], R24 ;  /* 0x000018180b007388 */ /* 0x0001e80000000800 */
[----:B------:R0:W-:Y:S02]  /*0650*/  STS [R11+0x1c], R26 ;  /* 0x00001c1a0b007388 */ /* 0x0001e40000000800 */
.L_x_3:
[----:B------:R-:W-:Y:S05]  /*0660*/  @!P2 BRA `(.L_x_0) ;  /* 0x000000000094a947 */ /* 0x000fea0003800000 */
[----:B------:R-:W-:Y:S02]  /*0670*/  ISETP.GE.U32.AND P1, PT, R13, 0x4, PT ;  /* 0x000000040d00780c */ /* 0x000fe40003f26070 */
[----:B------:R-:W-:-:S04]  /*0680*/  LOP3.LUT R17, R10, 0x3, RZ, 0xc0, !PT ;  /* 0x000000030a117812 */ /* 0x000fc800078ec0ff */
[----:B------:R-:W-:-:S07]  /*0690*/  ISETP.NE.AND P2, PT, R17, RZ, PT ;  /* 0x000000ff1100720c */ /* 0x000fce0003f45270 */
[----:B------:R-:W-:Y:S06]  /*06a0*/  @!P1 BRA `(.L_x_4) ;  /* 0x0000000000449947 */ /* 0x000fec0003800000 */
[----:B------:R-:W1:Y:S01]  /*06b0*/  LDC.64 R8, c[0x0][0x380] ;  /* 0x0000e000ff087b82 */ /* 0x000e620000000a00 */
[----:B0-----:R-:W-:-:S04]  /*06c0*/  IMAD R11, R7, R10, R0 ;  /* 0x0000000a070b7224 */ /* 0x001fc800078e0200 */
[----:B-1----:R-:W-:-:S05]  /*06d0*/  IMAD.WIDE R8, R11, 0x4, R8 ;  /* 0x000000040b087825 */ /* 0x002fca00078e0208 */
[----:B------:R-:W2:Y:S04]  /*06e0*/  LDG.E.CONSTANT R6, desc[UR8][R8.64] ;  /* 0x0000000808067981 */ /* 0x000ea8000c1e9900 */
[----:B------:R-:W3:Y:S04]  /*06f0*/  LDG.E.CONSTANT R12, desc[UR8][R8.64+0x4] ;  /* 0x00000408080c7981 */ /* 0x000ee8000c1e9900 */
[----:B------:R-:W4:Y:S04]  /*0700*/  LDG.E.CONSTANT R16, desc[UR8][R8.64+0x8] ;  /* 0x0000080808107981 */ /* 0x000f28000c1e9900 */
        /* <DEDUP_REMOVED lines=10> */
[----:B-----5:R1:W-:Y:S02]  /*07b0*/  STS [R11+0xc], R18 ;  /* 0x00000c120b007388 */ /* 0x0203e40000000800 */
.L_x_4:
[----:B------:R-:W-:Y:S05]  /*07c0*/  @!P2 BRA `(.L_x_0) ;  /* 0x00000000003ca947 */ /* 0x000fea0003800000 */
[----:B------:R-:W2:Y:S01]  /*07d0*/  S2UR UR5, SR_CgaCtaId ;  /* 0x00000000000579c3 */ /* 0x000ea20000008800 */
[----:B------:R-:W-:-:S07]  /*07e0*/  UMOV UR4, 0x400 ;  /* 0x0000040000047882 */ /* 0x000fce0000000000 */
[----:B------:R-:W3:Y:S01]  /*07f0*/  LDC.64 R8, c[0x0][0x380] ;  /* 0x0000e000ff087b82 */ /* 0x000ee20000000a00 */
[----:B--2---:R-:W-:-:S03]  /*0800*/  ULEA UR5, UR5, UR4, 0x18 ;  /* 0x0000000405057291 */ /* 0x004fc6000f8ec0ff */
[----:B------:R-:W-:-:S09]  /*0810*/  UMOV UR4, URZ ;  /* 0x000000ff00047c82 */ /* 0x000fd20008000000 */
.L_x_5:
[----:B------:R-:W-:-:S04]  /*0820*/  IMAD R13, R7, R10, R0 ;  /* 0x0000000a070d7224 */ /* 0x000fc800078e0200 */
[----:B0123--:R-:W-:-:S06]  /*0830*/  IMAD.WIDE R12, R13, 0x4, R8 ;  /* 0x000000040d0c7825 */ /* 0x00ffcc00078e0208 */
[----:B------:R-:W2:Y:S01]  /*0840*/  LDG.E.CONSTANT R12, desc[UR8][R12.64] ;  /* 0x000000080c0c7981 */ /* 0x000ea2000c1e9900 */
[----:B------:R-:W-:Y:S01]  /*0850*/  IMAD R6, R3, R10, R0 ;  /* 0x0000000a03067224 */ /* 0x000fe200078e0200 */
[----:B------:R-:W-:Y:S01]  /*0860*/  UIADD3 UR4, UPT, UPT, UR4, 0x1, URZ ;  /* 0x0000000104047890 */ /* 0x000fe2000fffe0ff */
[----:B------:R-:W-:-:S03]  /*0870*/  IADD3 R0, PT, PT, R0, 0x1, RZ ;  /* 0x0000000100007810 */ /* 0x000fc60007ffe0ff */
[----:B------:R-:W-:Y:S02]  /*0880*/  LEA R11, R6, UR5, 0x2 ;  /* 0x00000005060b7c11 */ /* 0x000fe4000f8e10ff */
[----:B------:R-:W-:-:S03]  /*0890*/  ISETP.NE.AND P1, PT, R17, UR4, PT ;  /* 0x0000000411007c0c */ /* 0x000fc6000bf25270 */
[----:B--2---:R2:W-:Y:S10]  /*08a0*/  STS [R11], R12 ;  /* 0x0000000c0b007388 */ /* 0x0045f40000000800 */
[----:B------:R-:W-:Y:S05]  /*08b0*/  @P1 BRA `(.L_x_5) ;  /* 0xfffffffc00d81947 */ /* 0x000fea000383ffff */
.L_x_0:
[----:B------:R-:W-:Y:S01]  /*08c0*/  I2FP.F32.S32 R0, R10 ;  /* 0x0000000a00007245 */ /* 0x000fe20000201400 */
[----:B01----:R-:W0:Y:S01]  /*08d0*/  S2R R6, SR_CgaCtaId ;  /* 0x0000000000067919 */ /* 0x003e220000008800 */
[----:B--2---:R-:W-:Y:S01]  /*08e0*/  MOV R11, 0x400 ;  /* 0x00000400000b7802 */ /* 0x004fe20000000f00 */
[----:B------:R-:W-:Y:S01]  /*08f0*/  BAR.SYNC.DEFER_BLOCKING 0x0 ;  /* 0x0000000000007b1d */ /* 0x000fe20000010000 */
[----:B------:R-:W-:-:S13]  /*0900*/  FSETP.GEU.AND P1, PT, |R0|, 1.175494350822287508e-38, PT ;  /* 0x008000000000780b */ /* 0x000fda0003f2e200 */
[----:B------:R-:W-:-:S04]  /*0910*/  @!P1 FMUL R0, R0, 16777216 ;  /* 0x4b80000000009820 */ /* 0x000fc80000400000 */
[----:B------:R-:W1:Y:S01]  /*0920*/  MUFU.RSQ R8, R0 ;  /* 0x0000000000087308 */ /* 0x000e620000001400 */
[----:B0-----:R-:W-:Y:S01]  /*0930*/  LEA R11, R6, R11, 0x18 ;  /* 0x0000000b060b7211 */ /* 0x001fe200078ec0ff */
[----:B------:R-:W-:-:S04]  /*0940*/  IMAD R6, R3, R15, RZ ;  /* 0x0000000f03067224 */ /* 0x000fc800078e02ff */
[----:B------:R-:W-:Y:S02]  /*0950*/  IMAD.IADD R7, R11, 0x1, R2 ;  /* 0x000000010b077824 */ /* 0x000fe400078e0202 */
[----:B-1----:R-:W-:Y:S01]  /*0960*/  @!P1 FMUL R8, R8, 4096 ;  /* 0x4580000008089820 */ /* 0x002fe20000400000 */
[----:B------:R-:W-:Y:S06]  /*0970*/  @!P0 BRA `(.L_x_6) ;  /* 0x0000000800748947 */ /* 0x000fec0003800000 */
[----:B------:R-:W-:Y:S01]  /*0980*/  ISETP.GE.U32.AND P0, PT, R14, 0xf, PT ;  /* 0x0000000f0e00780c */ /* 0x000fe20003f06070 */
[----:B------:R-:W-:Y:S01]  /*0990*/  UMOV UR4, URZ ;  /* 0x000000ff00047c82 */ /* 0x000fe20008000000 */
[C---:B------:R-:W-:Y:S02]  /*09a0*/  LOP3.LUT R9, R10.reuse, 0xf, RZ, 0xc0, !PT ;  /* 0x0000000f0a097812 */ /* 0x040fe400078ec0ff */
[C---:B------:R-:W-:Y:S02]  /*09b0*/  LOP3.LUT R12, R10.reuse, 0x7, RZ, 0xc0, !PT ;  /* 0x000000070a0c7812 */ /* 0x040fe400078ec0ff */
[C---:B------:R-:W-:Y:S02]  /*09c0*/  LOP3.LUT R13, R10.reuse, 0x7ffffff0, RZ, 0xc0, !PT ;  /* 0x7ffffff00a0d7812 */ /* 0x040fe400078ec0ff */
[----:B------:R-:W-:Y:S02]  /*09d0*/  LOP3.LUT R16, R10, 0x3, RZ, 0xc0, !PT ;  /* 0x000000030a107812 */ /* 0x000fe400078ec0ff */
[----:B------:R-:W-:-:S07]  /*09e0*/  MOV R0, 0xff800000 ;  /* 0xff80000000007802 */ /* 0x000fce0000000f00 */
.L_x_13:
[----:B------:R-:W0:Y:S01]  /*09f0*/  LDC R10, c[0x0][0x3ac] ;  /* 0x0000eb00ff0a7b82 */ /* 0x000e220000000800 */
[----:B------:R-:W-:Y:S01]  /*0a00*/  CS2R R18, SRZ ;  /* 0x0000000000127805 */ /* 0x000fe2000001ff00 */
[----:B0-----:R-:W-:Y:S01]  /*0a10*/  IMAD R17, R10, UR4, R5 ;  /* 0x000000040a117c24 */ /* 0x001fe2000f8e0205 */
[----:B------:R-:W-:Y:S06]  /*0a20*/  @!P0 BRA `(.L_x_7) ;  /* 0x0000000000ec8947 */ /* 0x000fec0003800000 */
[----:B------:R-:W-:Y:S01]  /*0a30*/  HFMA2 R19, -RZ, RZ, 0, 0 ;  /* 0x00000000ff137431 */ /* 0x000fe200000001ff */
[----:B------:R-:W-:-:S06]  /*0a40*/  UMOV UR5, URZ ;  /* 0x000000ff00057c82 */ /* 0x000fcc0008000000 */
.L_x_8:
[----:B------:R-:W0:Y:S01]  /*0a50*/  LDC.64 R14, c[0x0][0x388] ;  /* 0x0000e200ff0e7b82 */ /* 0x000e220000000a00 */
[----:B------:R-:W-:-:S05]  /*0a60*/  IADD3 R21, PT, PT, R17, UR5, RZ ;  /* 0x0000000511157c10 */ /* 0x000fca000fffe0ff */
[----:B0-----:R-:W-:-:S05]  /*0a70*/  IMAD.WIDE R14, R21, 0x4, R14 ;  /* 0x00000004150e7825 */ /* 0x001fca00078e020e */
[----:B------:R-:W2:Y:S04]  /*0a80*/  LDG.E.CONSTANT R23, desc[UR8][R14.64] ;  /* 0x000000080e177981 */ /* 0x000ea8000c1e9900 */
[----:B------:R-:W3:Y:S04]  /*0a90*/  LDG.E.CONSTANT R25, desc[UR8][R14.64+0x4] ;  /* 0x000004080e197981 */ /* 0x000ee8000c1e9900 */
[----:B------:R-:W4:Y:S04]  /*0aa0*/  LDG.E.CONSTANT R21, desc[UR8][R14.64+0x8] ;  /* 0x000008080e157981 */ /* 0x000f28000c1e9900 */
[----:B------:R-:W5:Y:S01]  /*0ab0*/  LDG.E.CONSTANT R20, desc[UR8][R14.64+0xc] ;  /* 0x00000c080e147981 */ /* 0x000f62000c1e9900 */
[----:B------:R-:W-:-:S03]  /*0ac0*/  IMAD R18, R3, R10, UR5 ;  /* 0x0000000503127e24 */ /* 0x000fc6000f8e020a */
[----:B------:R-:W5:Y:S02]  /*0ad0*/  LDG.E.CONSTANT R22, desc[UR8][R14.64+0x10] ;  /* 0x000010080e167981 */ /* 0x000f64000c1e9900 */
[----:B------:R-:W-:-:S05]  /*0ae0*/  LEA R18, R18, R11, 0x2 ;  /* 0x0000000b12127211 */ /* 0x000fca00078e10ff */
[----:B------:R-:W2:Y:S04]  /*0af0*/  LDS R24, [R18] ;  /* 0x0000000012187984 */ /* 0x000ea80000000800 */
[----:B------:R-:W3:Y:S04]  /*0b00*/  LDS R26, [R18+0x4] ;  /* 0x00000400121a7984 */ /* 0x000ee80000000800 */
[----:B------:R-:W-:Y:S04]  /*0b10*/  LDS R27, [R18+0x1c] ;  /* 0x00001c00121b7984 */ /* 0x000fe80000000800 */
[----:B------:R-:W-:Y:S01]  /*0b20*/  LDS R29, [R18+0x3c] ;  /* 0x00003c00121d7984 */ /* 0x000fe20000000800 */
[----:B--2---:R-:W-:-:S03]  /*0b30*/  FFMA R23, R24, R23, R19 ;  /* 0x0000001718177223 */ /* 0x004fc60000000013 */
[----:B------:R-:W2:Y:S01]  /*0b40*/  LDG.E.CONSTANT R19, desc[UR8][R14.64+0x14] ;  /* 0x000014080e137981 */ /* 0x000ea2000c1e9900 */
[----:B---3--:R-:W-:-:S03]  /*0b50*/  FFMA R26, R26, R25, R23 ;  /* 0x000000191a1a7223 */ /* 0x008fc60000000017 */
[----:B------:R-:W3:Y:S04]  /*0b60*/  LDG.E.CONSTANT R24, desc[UR8][R14.64+0x18] ;  /* 0x000018080e187981 */ /* 0x000ee8000c1e9900 */
[----:B------:R-:W4:Y:S04]  /*0b70*/  LDS R25, [R18+0x8] ;  /* 0x0000080012197984 */ /* 0x000f280000000800 */
[----:B------:R-:W3:Y:S01]  /*0b80*/  LDG.E.CONSTANT R23, desc[UR8][R14.64+0x1c] ;  /* 0x00001c080e177981 */ /* 0x000ee2000c1e9900 */
[----:B----4-:R-:W-:-:S03]  /*0b90*/  FFMA R25, R25, R21, R26 ;  /* 0x0000001519197223 */ /* 0x010fc6000000001a */
[----:B------:R-:W4:Y:S04]  /*0ba0*/  LDG.E.CONSTANT R21, desc[UR8][R14.64+0x20] ;  /* 0x000020080e157981 */ /* 0x000f28000c1e9900 */
[----:B------:R-:W5:Y:S02]  /*0bb0*/  LDS R26, [R18+0xc] ;  /* 0x00000c00121a7984 */ /* 0x000f640000000800 */
[----:B-----5:R-:W-:Y:S02]  /*0bc0*/  FFMA R25, R26, R20, R25 ;  /* 0x000000141a197223 */ /* 0x020fe40000000019 */
[----:B------:R-:W0:Y:S04]  /*0bd0*/  LDS R20, [R18+0x10] ;  /* 0x0000100012147984 */ /* 0x000e280000000800 */
[----:B------:R-:W-:Y:S01]  /*0be0*/  LDS R26, [R18+0x18] ;  /* 0x00001800121a7984 */ /* 0x000fe20000000800 */
[----:B0-----:R-:W-:-:S03]  /*0bf0*/  FFMA R22, R20, R22, R25 ;  /* 0x0000001614167223 */ /* 0x001fc60000000019 */
[----:B------:R-:W2:Y:S04]  /*0c00*/  LDS R25, [R18+0x14] ;  /* 0x0000140012197984 */ /* 0x000ea80000000800 */
[----:B------:R-:W5:Y:S01]  /*0c10*/  LDG.E.CONSTANT R20, desc[UR8][R14.64+0x24] ;  /* 0x000024080e147981 */ /* 0x000f62000c1e9900 */
[----:B--2---:R-:W-:-:S03]  /*0c20*/  FFMA R25, R25, R19, R22 ;  /* 0x0000001319197223 */ /* 0x004fc60000000016 */
[----:B------:R-:W2:Y:S01]  /*0c30*/  LDG.E.CONSTANT R19, desc[UR8][R14.64+0x28] ;  /* 0x000028080e137981 */ /* 0x000ea2000c1e9900 */
[----:B---3--:R-:W-:-:S03]  /*0c40*/  FFMA R24, R26, R24, R25 ;  /* 0x000000181a187223 */ /* 0x008fc60000000019 */
[----:B------:R-:W4:Y:S04]  /*0c50*/  LDS R25, [R18+0x20] ;  /* 0x0000200012197984 */ /* 0x000f280000000800 */
[----:B------:R-:W3:Y:S01]  /*0c60*/  LDG.E.CONSTANT R22, desc[UR8][R14.64+0x2c] ;  /* 0x00002c080e167981 */ /* 0x000ee2000c1e9900 */
[----:B------:R-:W-:-:S03]  /*0c70*/  FFMA R26, R27, R23, R24 ;  /* 0x000000171b1a7223 */ /* 0x000fc60000000018 */
[----:B------:R-:W3:Y:S04]  /*0c80*/  LDG.E.CONSTANT R23, desc[UR8][R14.64+0x30] ;  /* 0x000030080e177981 */ /* 0x000ee8000c1e9900 */
[----:B------:R-:W3:Y:S01]  /*0c90*/  LDG.E.CONSTANT R24, desc[UR8][R14.64+0x34] ;  /* 0x000034080e187981 */ /* 0x000ee2000c1e9900 */
[----:B----4-:R-:W-:-:S03]  /*0ca0*/  FFMA R27, R25, R21, R26 ;  /* 0x00000015191b7223 */ /* 0x010fc6000000001a */
[----:B------:R-:W4:Y:S04]  /*0cb0*/  LDG.E.CONSTANT R21, desc[UR8][R14.64+0x38] ;  /* 0x000038080e157981 */ /* 0x000f28000c1e9900 */
[----:B------:R-:W4:Y:S04]  /*0cc0*/  LDG.E.CONSTANT R25, desc[UR8][R14.64+0x3c] ;  /* 0x00003c080e197981 */ /* 0x000f28000c1e9900 */
[----:B------:R-:W5:Y:S01]  /*0cd0*/  LDS R26, [R18+0x24] ;  /* 0x00002400121a7984 */ /* 0x000f620000000800 */
[----:B------:R-:W-:Y:S01]  /*0ce0*/  UIADD3 UR5, UPT, UPT, UR5, 0x10, URZ ;  /* 0x0000001005057890 */ /* 0x000fe2000fffe0ff */
[----:B-----5:R-:W-:-:S02]  /*0cf0*/  FFMA R20, R26, R20, R27 ;  /* 0x000000141a147223 */ /* 0x020fc4000000001b */
[----:B------:R-:W2:Y:S04]  /*0d00*/  LDS R27, [R18+0x28] ;  /* 0x00002800121b7984 */ /* 0x000ea80000000800 */
[----:B------:R-:W3:Y:S01]  /*0d10*/  LDS R26, [R18+0x2c] ;  /* 0x00002c00121a7984 */ /* 0x000ee20000000800 */
[----:B------:R-:W-:Y:S01]  /*0d20*/  ISETP.NE.AND P1, PT, R13, UR5, PT ;  /* 0x000000050d007c0c */ /* 0x000fe2000bf25270 */
[----:B--2---:R-:W-:Y:S02]  /*0d30*/  FFMA R19, R27, R19, R20 ;  /* 0x000000131b137223 */ /* 0x004fe40000000014 */
[----:B------:R-:W0:Y:S04]  /*0d40*/  LDS R27, [R18+0x30] ;  /* 0x00003000121b7984 */ /* 0x000e280000000800 */
[----:B------:R-:W1:Y:S01]  /*0d50*/  LDS R20, [R18+0x34] ;  /* 0x0000340012147984 */ /* 0x000e620000000800 */
[----:B---3--:R-:W-:-:S03]  /*0d60*/  FFMA R22, R26, R22, R19 ;  /* 0x000000161a167223 */ /* 0x008fc60000000013 */
[----:B------:R-:W4:Y:S01]  /*0d70*/  LDS R19, [R18+0x38] ;  /* 0x0000380012137984 */ /* 0x000f220000000800 */
[----:B0-----:R-:W-:-:S04]  /*0d80*/  FFMA R23, R27, R23, R22 ;  /* 0x000000171b177223 */ /* 0x001fc80000000016 */
[----:B-1----:R-:W-:-:S04]  /*0d90*/  FFMA R20, R20, R24, R23 ;  /* 0x0000001814147223 */ /* 0x002fc80000000017 */
[----:B----4-:R-:W-:-:S04]  /*0da0*/  FFMA R20, R19, R21, R20 ;  /* 0x0000001513147223 */ /* 0x010fc80000000014 */
[----:B------:R-:W-:Y:S01]  /*0db0*/  FFMA R19, R29, R25, R20 ;  /* 0x000000191d137223 */ /* 0x000fe20000000014 */
[----:B------:R-:W-:Y:S06]  /*0dc0*/  @P1 BRA `(.L_x_8) ;  /* 0xfffffffc00201947 */ /* 0x000fec000383ffff */
[----:B------:R-:W-:-:S07]  /*0dd0*/  MOV R18, R13 ;  /* 0x0000000d00127202 */ /* 0x000fce0000000f00 */
.L_x_7:
[----:B------:R-:W-:-:S13]  /*0de0*/  ISETP.NE.AND P1, PT, R9, RZ, PT ;  /* 0x000000ff0900720c */ /* 0x000fda0003f25270 */
[----:B------:R-:W-:Y:S05]  /*0df0*/  @!P1 BRA `(.L_x_9) ;  /* 0x00000004002c9947 */ /* 0x000fea0003800000 */
[----:B------:R-:W-:Y:S02]  /*0e00*/  IADD3 R14, PT, PT, R9, -0x1, RZ ;  /* 0xffffffff090e7810 */ /* 0x000fe40007ffe0ff */
[----:B------:R-:W-:Y:S02]  /*0e10*/  ISETP.NE.AND P2, PT, R12, RZ, PT ;  /* 0x000000ff0c00720c */ /* 0x000fe40003f45270 */
[----:B------:R-:W-:-:S13]  /*0e20*/  ISETP.GE.U32.AND P1, PT, R14, 0x7, PT ;  /* 0x000000070e00780c */ /* 0x000fda0003f26070 */
[----:B------:R-:W-:Y:S05]  /*0e30*/  @!P1 BRA `(.L_x_10) ;  /* 0x0000000000789947 */ /* 0x000fea0003800000 */
[----:B------:R-:W0:Y:S01]  /*0e40*/  LDC.64 R14, c[0x0][0x388] ;  /* 0x0000e200ff0e7b82 */ /* 0x000e220000000a00 */
[----:B------:R-:W-:-:S05]  /*0e50*/  IADD3 R21, PT, PT, R17, R18, RZ ;  /* 0x0000001211157210 */ /* 0x000fca0007ffe0ff */
[----:B0-----:R-:W-:-:S05]  /*0e60*/  IMAD.WIDE R14, R21, 0x4, R14 ;  /* 0x00000004150e7825 */ /* 0x001fca00078e020e */
[----:B------:R-:W2:Y:S04]  /*0e70*/  LDG.E.CONSTANT R25, desc[UR8][R14.64] ;  /* 0x000000080e197981 */ /* 0x000ea8000c1e9900 */
[----:B------:R-:W3:Y:S04]  /*0e80*/  LDG.E.CONSTANT R23, desc[UR8][R14.64+0x4] ;  /* 0x000004080e177981 */ /* 0x000ee8000c1e9900 */
[----:B------:R-:W4:Y:S01]  /*0e90*/  LDG.E.CONSTANT R20, desc[UR8][R14.64+0x8] ;  /* 0x000008080e147981 */ /* 0x000f22000c1e9900 */
[----:B------:R-:W-:-:S03]  /*0ea0*/  IMAD R22, R3, R10, R18 ;  /* 0x0000000a03167224 */ /* 0x000fc600078e0212 */
[----:B------:R-:W5:Y:S02]  /*0eb0*/  LDG.E.CONSTANT R21, desc[UR8][R14.64+0xc] ;  /* 0x00000c080e157981 */ /* 0x000f64000c1e9900 */
[----:B------:R-:W-:-:S05]  /*0ec0*/  LEA R22, R22, R11, 0x2 ;  /* 0x0000000b16167211 */ /* 0x000fca00078e10ff */
[----:B------:R-:W2:Y:S04]  /*0ed0*/  LDS R24, [R22] ;  /* 0x0000000016187984 */ /* 0x000ea80000000800 */
[----:B------:R-:W3:Y:S04]  /*0ee0*/  LDS R27, [R22+0x4] ;  /* 0x00000400161b7984 */ /* 0x000ee80000000800 */
[----:B------:R-:W-:Y:S01]  /*0ef0*/  LDS R29, [R22+0x10] ;  /* 0x00001000161d7984 */ /* 0x000fe20000000800 */
[----:B--2---:R-:W-:-:S03]  /*0f00*/  FFMA R26, R24, R25, R19 ;  /* 0x00000019181a7223 */ /* 0x004fc60000000013 */
[----:B------:R-:W2:Y:S04]  /*0f10*/  LDG.E.CONSTANT R19, desc[UR8][R14.64+0x10] ;  /* 0x000010080e137981 */ /* 0x000ea8000c1e9900 */
[----:B------:R-:W2:Y:S01]  /*0f20*/  LDG.E.CONSTANT R24, desc[UR8][R14.64+0x14] ;  /* 0x000014080e187981 */ /* 0x000ea2000c1e9900 */
[----:B---3--:R-:W-:-:S03]  /*0f30*/  FFMA R27, R27, R23, R26 ;  /* 0x000000171b1b7223 */ /* 0x008fc6000000001a */
[----:B------:R-:W3:Y:S04]  /*0f40*/  LDG.E.CONSTANT R23, desc[UR8][R14.64+0x18] ;  /* 0x000018080e177981 */ /* 0x000ee8000c1e9900 */
[----:B------:R-:W3:Y:S04]  /*0f50*/  LDG.E.CONSTANT R25, desc[UR8][R14.64+0x1c] ;  /* 0x00001c080e197981 */ /* 0x000ee8000c1e9900 */
[----:B------:R-:W4:Y:S02]  /*0f60*/  LDS R26, [R22+0x8] ;  /* 0x00000800161a7984 */ /* 0x000f240000000800 */
[----:B----4-:R-:W-:-:S02]  /*0f70*/  FFMA R20, R26, R20, R27 ;  /* 0x000000141a147223 */ /* 0x010fc4000000001b */
[----:B------:R-:W5:Y:S04]  /*0f80*/  LDS R27, [R22+0xc] ;  /* 0x00000c00161b7984 */ /* 0x000f680000000800 */
[----:B------:R-:W0:Y:S01]  /*0f90*/  LDS R26, [R22+0x14] ;  /* 0x00001400161a7984 */ /* 0x000e220000000800 */
[----:B-----5:R-:W-:-:S03]  /*0fa0*/  FFMA R20, R27, R21, R20 ;  /* 0x000000151b147223 */ /* 0x020fc60000000014 */
[----:B------:R-:W3:Y:S04]  /*0fb0*/  LDS R21, [R22+0x18] ;  /* 0x0000180016157984 */ /* 0x000ee80000000800 */
[----:B------:R-:W1:Y:S01]  /*0fc0*/  LDS R27, [R22+0x1c] ;  /* 0x00001c00161b7984 */ /* 0x000e620000000800 */
[----:B------:R-:W-:Y:S01]  /*0fd0*/  IADD3 R18, PT, PT, R18, 0x8, RZ ;  /* 0x0000000812127810 */ /* 0x000fe20007ffe0ff */
[----:B--2---:R-:W-:-:S04]  /*0fe0*/  FFMA R19, R29, R19, R20 ;  /* 0x000000131d137223 */ /* 0x004fc80000000014 */
[----:B0-----:R-:W-:-:S04]  /*0ff0*/  FFMA R24, R26, R24, R19 ;  /* 0x000000181a187223 */ /* 0x001fc80000000013 */
[----:B---3--:R-:W-:-:S04]  /*1000*/  FFMA R24, R21, R23, R24 ;  /* 0x0000001715187223 */ /* 0x008fc80000000018 */
[----:B-1----:R-:W-:-:S07]  /*1010*/  FFMA R19, R27, R25, R24 ;  /* 0x000000191b137223 */ /* 0x002fce0000000018 */
.L_x_10:
[----:B------:R-:W-:Y:S05]  /*1020*/  @!P2 BRA `(.L_x_9) ;  /* 0x0000000000a0a947 */ /* 0x000fea0003800000 */
[----:B------:R-:W-:Y:S01]  /*1030*/  VIADD R14, R12, 0xffffffff ;  /* 0xffffffff0c0e7836 */ /* 0x000fe20000000000 */
[----:B------:R-:W-:-:S04]  /*1040*/  ISETP.NE.AND P2, PT, R16, RZ, PT ;  /* 0x000000ff1000720c */ /* 0x000fc80003f45270 */
[----:B------:R-:W-:-:S13]  /*1050*/  ISETP.GE.U32.AND P1, PT, R14, 0x3, PT ;  /* 0x000000030e00780c */ /* 0x000fda0003f26070 */
[----:B------:R-:W-:Y:S05]  /*1060*/  @!P1 BRA `(.L_x_11) ;  /* 0x0000000000489947 */ /* 0x000fea0003800000 */
[----:B------:R-:W0:Y:S01]  /*1070*/  LDC.64 R14, c[0x0][0x388] ;  /* 0x0000e200ff0e7b82 */ /* 0x000e220000000a00 */
[----:B------:R-:W-:-:S05]  /*1080*/  IADD3 R21, PT, PT, R17, R18, RZ ;  /* 0x0000001211157210 */ /* 0x000fca0007ffe0ff */
[----:B0-----:R-:W-:-:S05]  /*1090*/  IMAD.WIDE R14, R21, 0x4, R14 ;  /* 0x00000004150e7825 */ /* 0x001fca00078e020e */
[----:B------:R-:W2:Y:S04]  /*10a0*/  LDG.E.CONSTANT R23, desc[UR8][R14.64] ;  /* 0x000000080e177981 */ /* 0x000ea8000c1e9900 */
[----:B------:R-:W3:Y:S04]  /*10b0*/  LDG.E.CONSTANT R22, desc[UR8][R14.64+0x4] ;  /* 0x000004080e167981 */ /* 0x000ee8000c1e9900 */
[----:B------:R-:W4:Y:S04]  /*10c0*/  LDG.E.CONSTANT R20, desc[UR8][R14.64+0x8] ;  /* 0x000008080e147981 */ /* 0x000f28000c1e9900 */
[----:B------:R-:W5:Y:S01]  /*10d0*/  LDG.E.CONSTANT R21, desc[UR8][R14.64+0xc] ;  /* 0x00000c080e157981 */ /* 0x000f62000c1e9900 */
[----:B------:R-:W-:Y:S01]  /*10e0*/  IMAD R24, R3, R10, R18 ;  /* 0x0000000a03187224 */ /* 0x000fe200078e0212 */
[----:B------:R-:W-:-:S04]  /*10f0*/  IADD3 R18, PT, PT, R18, 0x4, RZ ;  /* 0x0000000412127810 */ /* 0x000fc80007ffe0ff */
[----:B------:R-:W-:-:S05]  /*1100*/  LEA R24, R24, R11, 0x2 ;  /* 0x0000000b18187211 */ /* 0x000fca00078e10ff */
[----:B------:R-:W2:Y:S04]  /*1110*/  LDS R26, [R24] ;  /* 0x00000000181a7984 */ /* 0x000ea80000000800 */
[----:B------:R-:W3:Y:S04]  /*1120*/  LDS R28, [R24+0x4] ;  /* 0x00000400181c7984 */ /* 0x000ee80000000800 */
[----:B------:R-:W4:Y:S04]  /*1130*/  LDS R25, [R24+0x8] ;  /* 0x0000080018197984 */ /* 0x000f280000000800 */
[----:B------:R-:W5:Y:S01]  /*1140*/  LDS R27, [R24+0xc] ;  /* 0x00000c00181b7984 */ /* 0x000f620000000800 */
[----:B--2---:R-:W-:-:S04]  /*1150*/  FFMA R23, R26, R23, R19 ;  /* 0x000000171a177223 */ /* 0x004fc80000000013 */
[----:B---3--:R-:W-:-:S04]  /*1160*/  FFMA R23, R28, R22, R23 ;  /* 0x000000161c177223 */ /* 0x008fc80000000017 */
[----:B----4-:R-:W-:-:S04]  /*1170*/  FFMA R20, R25, R20, R23 ;  /* 0x0000001419147223 */ /* 0x010fc80000000017 */
[----:B-----5:R-:W-:-:S07]  /*1180*/  FFMA R19, R27, R21, R20 ;  /* 0x000000151b137223 */ /* 0x020fce0000000014 */
.L_x_11:
[----:B------:R-:W-:Y:S05]  /*1190*/  @!P2 BRA `(.L_x_9) ;  /* 0x000000000044a947 */ /* 0x000fea0003800000 */
[----:B------:R-:W0:Y:S01]  /*11a0*/  LDC.64 R14, c[0x0][0x388] ;  /* 0x0000e200ff0e7b82 */ /* 0x000e220000000a00 */
[----:B------:R-:W-:-:S05]  /*11b0*/  IADD3 R17, PT, PT, R17, R18, RZ ;  /* 0x0000001211117210 */ /* 0x000fca0007ffe0ff */
[----:B0-----:R-:W-:-:S05]  /*11c0*/  IMAD.WIDE R14, R17, 0x4, R14 ;  /* 0x00000004110e7825 */ /* 0x001fca00078e020e */
[----:B------:R-:W2:Y:S01]  /*11d0*/  LDG.E.CONSTANT R17, desc[UR8][R14.64] ;  /* 0x000000080e117981 */ /* 0x000ea2000c1e9900 */
[----:B------:R-:W-:Y:S01]  /*11e0*/  IMAD R18, R3, R10, R18 ;  /* 0x0000000a03127224 */ /* 0x000fe200078e0212 */
[----:B------:R-:W-:-:S04]  /*11f0*/  ISETP.NE.AND P1, PT, R16, 0x1, PT ;  /* 0x000000011000780c */ /* 0x000fc80003f25270 */
[----:B------:R-:W-:-:S05]  /*1200*/  LEA R22, R18, R11, 0x2 ;  /* 0x0000000b12167211 */ /* 0x000fca00078e10ff */
[----:B------:R-:W2:Y:S02]  /*1210*/  LDS R18, [R22] ;  /* 0x0000000016127984 */ /* 0x000ea40000000800 */
[----:B--2---:R-:W-:Y:S02]  /*1220*/  FFMA R19, R18, R17, R19 ;  /* 0x0000001112137223 */ /* 0x004fe40000000013 */
[----:B------:R-:W-:Y:S05]  /*1230*/  @!P1 BRA `(.L_x_9) ;  /* 0x00000000001c9947 */ /* 0x000fea0003800000 */
[----:B------:R-:W-:Y:S01]  /*1240*/  ISETP.NE.AND P1, PT, R16, 0x2, PT ;  /* 0x000000021000780c */ /* 0x000fe20003f25270 */
[----:B------:R-:W2:Y:S04]  /*1250*/  LDG.E.CONSTANT R17, desc[UR8][R14.64+0x4] ;  /* 0x000004080e117981 */ /* 0x000ea8000c1e9900 */
[----:B------:R-:W2:Y:S08]  /*1260*/  LDS R18, [R22+0x4] ;  /* 0x0000040016127984 */ /* 0x000eb00000000800 */
[----:B------:R-:W3:Y:S04]  /*1270*/  @P1 LDG.E.CONSTANT R21, desc[UR8][R14.64+0x8] ;  /* 0x000008080e151981 */ /* 0x000ee8000c1e9900 */
[----:B------:R-:W3:Y:S01]  /*1280*/  @P1 LDS R20, [R22+0x8] ;  /* 0x0000080016141984 */ /* 0x000ee20000000800 */
[----:B--2---:R-:W-:-:S04]  /*1290*/  FFMA R19, R18, R17, R19 ;  /* 0x0000001112137223 */ /* 0x004fc80000000013 */
[----:B---3--:R-:W-:-:S07]  /*12a0*/  @P1 FFMA R19, R20, R21, R19 ;  /* 0x0000001514131223 */ /* 0x008fce0000000013 */
.L_x_9:
[----:B------:R-:W0:Y:S01]  /*12b0*/  LDC R15, c[0x0][0x3a8] ;  /* 0x0000ea00ff0f7b82 */ /* 0x000e220000000800 */
[----:B------:R-:W-:Y:S01]  /*12c0*/  IADD3 R14, PT, PT, R6, UR4, RZ ;  /* 0x00000004060e7c10 */ /* 0x000fe2000fffe0ff */
[----:B------:R-:W-:Y:S01]  /*12d0*/  FMUL R19, R8, R19 ;  /* 0x0000001308137220 */ /* 0x000fe20000400000 */
[----:B------:R-:W-:Y:S02]  /*12e0*/  UIADD3 UR4, UPT, UPT, UR4, 0x1, URZ ;  /* 0x0000000104047890 */ /* 0x000fe4000fffe0ff */
[----:B------:R-:W-:Y:S02]  /*12f0*/  LEA R14, R14, R7, 0x2 ;  /* 0x000000070e0e7211 */ /* 0x000fe400078e10ff */
[----:B------:R-:W-:-:S03]  /*1300*/  FMNMX R0, R19, R0, !PT ;  /* 0x0000000013007209 */ /* 0x000fc60007800000 */
[----:B------:R3:W-:Y:S01]  /*1310*/  STS [R14], R19 ;  /* 0x000000130e007388 */ /* 0x0007e20000000800 */
[----:B0-----:R-:W-:-:S13]  /*1320*/  ISETP.NE.AND P1, PT, R15, UR4, PT ;  /* 0x000000040f007c0c */ /* 0x001fda000bf25270 */
[----:B---3--:R-:W-:Y:S05]  /*1330*/  @!P1 BRA `(.L_x_12) ;  /* 0x0000000000d09947 */ /* 0x008fea0003800000 */
[----:B------:R-:W-:Y:S05]  /*1340*/  BRA `(.L_x_13) ;  /* 0xfffffff400a87947 */ /* 0x000fea000383ffff */
.L_x_6:
[C---:B------:R-:W-:Y:S01]  /*1350*/  ISETP.GE.U32.AND P0, PT, R15.reuse, 0x8, PT ;  /* 0x000000080f00780c */ /* 0x040fe20003f06070 */
[----:B------:R-:W-:Y:S01]  /*1360*/  HFMA2 R9, -RZ, RZ, 0, 0 ;  /* 0x00000000ff097431 */ /* 0x000fe200000001ff */
[----:B------:R-:W-:Y:S01]  /*1370*/  LOP3.LUT R12, R15, 0x7, RZ, 0xc0, !PT ;  /* 0x000000070f0c7812 */ /* 0x000fe200078ec0ff */
[----:B------:R-:W-:Y:S01]  /*1380*/  FMUL R3, RZ, R8 ;  /* 0x00000008ff037220 */ /* 0x000fe20000400000 */
[----:B------:R-:W-:Y:S02]  /*1390*/  MOV R0, 0xff800000 ;  /* 0xff80000000007802 */ /* 0x000fe40000000f00 */
[----:B------:R-:W-:-:S07]  /*13a0*/  ISETP.NE.AND P1, PT, R12, RZ, PT ;  /* 0x000000ff0c00720c */ /* 0x000fce0003f25270 */
[----:B------:R-:W-:Y:S06]  /*13b0*/  @!P0 BRA `(.L_x_14) ;  /* 0x0000000000448947 */ /* 0x000fec0003800000 */
[----:B------:R-:W-:Y:S01]  /*13c0*/  LOP3.LUT R9, R15, 0x7ffffff8, RZ, 0xc0, !PT ;  /* 0x7ffffff80f097812 */ /* 0x000fe200078ec0ff */
[----:B------:R-:W-:Y:S01]  /*13d0*/  IMAD.MOV.U32 R0, RZ, RZ, -0x800000 ;  /* 0xff800000ff007424 */ /* 0x000fe200078e00ff */
[----:B------:R-:W-:-:S06]  /*13e0*/  UMOV UR4, URZ ;  /* 0x000000ff00047c82 */ /* 0x000fcc0008000000 */
.L_x_15:
[----:B0-----:R-:W-:Y:S01]  /*13f0*/  IADD3 R8, PT, PT, R6, UR4, RZ ;  /* 0x0000000406087c10 */ /* 0x001fe2000fffe0ff */
[----:B------:R-:W-:Y:S01]  /*1400*/  UIADD3 UR4, UPT, UPT, UR4, 0x8, URZ ;  /* 0x0000000804047890 */ /* 0x000fe2000fffe0ff */
[----:B------:R-:W-:Y:S02]  /*1410*/  FMNMX R0, R3, R0, !PT ;  /* 0x0000000003007209 */ /* 0x000fe40007800000 */
[----:B------:R-:W-:-:S03]  /*1420*/  LEA R8, R8, R7, 0x2 ;  /* 0x0000000708087211 */ /* 0x000fc600078e10ff */
[----:B------:R-:W-:Y:S02]  /*1430*/  ISETP.NE.AND P0, PT, R9, UR4, PT ;  /* 0x0000000409007c0c */ /* 0x000fe4000bf05270 */
[----:B------:R0:W-:Y:S04]  /*1440*/  STS [R8], R3 ;  /* 0x0000000308007388 */ /* 0x0001e80000000800 */
[----:B------:R0:W-:Y:S04]  /*1450*/  STS [R8+0x4], R3 ;  /* 0x0000040308007388 */ /* 0x0001e80000000800 */
[----:B------:R0:W-:Y:S04]  /*1460*/  STS [R8+0x8], R3 ;  /* 0x0000080308007388 */ /* 0x0001e80000000800 */
[----:B------:R0:W-:Y:S04]  /*1470*/  STS [R8+0xc], R3 ;  /* 0x00000c0308007388 */ /* 0x0001e80000000800 */
[----:B------:R0:W-:Y:S04]  /*1480*/  STS [R8+0x10], R3 ;  /* 0x0000100308007388 */ /* 0x0001e80000000800 */
[----:B------:R0:W-:Y:S04]  /*1490*/  STS [R8+0x14], R3 ;  /* 0x0000140308007388 */ /* 0x0001e80000000800 */
[----:B------:R0:W-:Y:S04]  /*14a0*/  STS [R8+0x18], R3 ;  /* 0x0000180308007388 */ /* 0x0001e80000000800 */
[----:B------:R0:W-:Y:S01]  /*14b0*/  STS [R8+0x1c], R3 ;  /* 0x00001c0308007388 */ /* 0x0001e20000000800 */
[----:B------:R-:W-:Y:S05]  /*14c0*/  @P0 BRA `(.L_x_15) ;  /* 0xfffffffc00c80947 */ /* 0x000fea000383ffff */
.L_x_14:
[----:B------:R-:W-:Y:S05]  /*14d0*/  @!P1 BRA `(.L_x_12) ;  /* 0x0000000000689947 */ /* 0x000fea0003800000 */
[----:B------:R-:W-:Y:S02]  /*14e0*/  ISETP.GE.U32.AND P0, PT, R12, 0x4, PT ;  /* 0x000000040c00780c */ /* 0x000fe40003f06070 */
[----:B------:R-:W-:-:S04]  /*14f0*/  LOP3.LUT R13, R15, 0x3, RZ, 0xc0, !PT ;  /* 0x000000030f0d7812 */ /* 0x000fc800078ec0ff */
[----:B------:R-:W-:-:S07]  /*1500*/  ISETP.NE.AND P1, PT, R13, RZ, PT ;  /* 0x000000ff0d00720c */ /* 0x000fce0003f25270 */
[----:B------:R-:W-:Y:S06]  /*1510*/  @!P0 BRA `(.L_x_16) ;  /* 0x0000000000208947 */ /* 0x000fec0003800000 */
[----:B0-----:R-:W-:Y:S02]  /*1520*/  IADD3 R8, PT, PT, R6, R9, RZ ;  /* 0x0000000906087210 */ /* 0x001fe40007ffe0ff */
[----:B------:R-:W-:Y:S02]  /*1530*/  FMNMX R0, R0, R3, !PT ;  /* 0x0000000300007209 */ /* 0x000fe40007800000 */
[----:B------:R-:W-:Y:S02]  /*1540*/  LEA R8, R8, R7, 0x2 ;  /* 0x0000000708087211 */ /* 0x000fe400078e10ff */
[----:B------:R-:W-:-:S03]  /*1550*/  IADD3 R9, PT, PT, R9, 0x4, RZ ;  /* 0x0000000409097810 */ /* 0x000fc60007ffe0ff */
[----:B------:R1:W-:Y:S04]  /*1560*/  STS [R8], R3 ;  /* 0x0000000308007388 */ /* 0x0003e80000000800 */
[----:B------:R1:W-:Y:S04]  /*1570*/  STS [R8+0x4], R3 ;  /* 0x0000040308007388 */ /* 0x0003e80000000800 */
[----:B------:R1:W-:Y:S04]  /*1580*/  STS [R8+0x8], R3 ;  /* 0x0000080308007388 */ /* 0x0003e80000000800 */
[----:B------:R1:W-:Y:S02]  /*1590*/  STS [R8+0xc], R3 ;  /* 0x00000c0308007388 */ /* 0x0003e40000000800 */
.L_x_16:
[----:B------:R-:W-:Y:S05]  /*15a0*/  @!P1 BRA `(.L_x_12) ;  /* 0x0000000000349947 */ /* 0x000fea0003800000 */
[----:B------:R-:W-:Y:S02]  /*15b0*/  ISETP.NE.AND P0, PT, R13, 0x1, PT ;  /* 0x000000010d00780c */ /* 0x000fe40003f05270 */
[----:B01----:R-:W-:-:S04]  /*15c0*/  LOP3.LUT R8, R15, 0x1, RZ, 0xc0, !PT ;  /* 0x000000010f087812 */ /* 0x003fc800078ec0ff */
[----:B------:R-:W-:-:S07]  /*15d0*/  ISETP.NE.U32.AND P1, PT, R8, 0x1, PT ;  /* 0x000000010800780c */ /* 0x000fce0003f25070 */
[----:B------:R-:W-:Y:S02]  /*15e0*/  @P0 IADD3 R12, PT, PT, R6, R9, RZ ;  /* 0x00000009060c0210 */ /* 0x000fe40007ffe0ff */
[----:B------:R-:W-:Y:S02]  /*15f0*/  @P0 IADD3 R9, PT, PT, R9, 0x2, RZ ;  /* 0x0000000209090810 */ /* 0x000fe40007ffe0ff */
[----:B------:R-:W-:Y:S02]  /*1600*/  @P0 LEA R12, R12, R7, 0x2 ;  /* 0x000000070c0c0211 */ /* 0x000fe400078e10ff */
[----:B------:R-:W-:Y:S02]  /*1610*/  @!P1 IADD3 R8, PT, PT, R6, R9, RZ ;  /* 0x0000000906089210 */ /* 0x000fe40007ffe0ff */
[-C--:B------:R-:W-:Y:S01]  /*1620*/  @P0 FMNMX R0, R0, R3.reuse, !PT ;  /* 0x0000000300000209 */ /* 0x080fe20007800000 */
[----:B------:R2:W-:Y:S02]  /*1630*/  @P0 STS [R12], R3 ;  /* 0x000000030c000388 */ /* 0x0005e40000000800 */
[----:B------:R-:W-:Y:S01]  /*1640*/  @!P1 IMAD R8, R8, 0x4, R7 ;  /* 0x0000000408089824 */ /* 0x000fe200078e0207 */
[----:B------:R-:W-:Y:S01]  /*1650*/  @!P1 FMNMX R0, R0, R3, !PT ;  /* 0x0000000300009209 */ /* 0x000fe20007800000 */
[----:B------:R2:W-:Y:S04]  /*1660*/  @P0 STS [R12+0x4], R3 ;  /* 0x000004030c000388 */ /* 0x0005e80000000800 */
[----:B------:R2:W-:Y:S02]  /*1670*/  @!P1 STS [R8], R3 ;  /* 0x0000000308009388 */ /* 0x0005e40000000800 */
.L_x_12:
[C---:B------:R-:W-:Y:S01]  /*1680*/  ISETP.GE.U32.AND P0, PT, R15.reuse, 0x4, PT ;  /* 0x000000040f00780c */ /* 0x040fe20003f06070 */
[----:B------:R-:W-:Y:S01]  /*1690*/  HFMA2 R9, -RZ, RZ, 0, 0 ;  /* 0x00000000ff097431 */ /* 0x000fe200000001ff */
[----:B012---:R-:W-:Y:S02]  /*16a0*/  LOP3.LUT R8, R15, 0x3, RZ, 0xc0, !PT ;  /* 0x000000030f087812 */ /* 0x007fe400078ec0ff */
[----:B------:R-:W-:Y:S02]  /*16b0*/  MOV R3, RZ ;  /* 0x000000ff00037202 */ /* 0x000fe40000000f00 */
[----:B------:R-:W-:-:S07]  /*16c0*/  ISETP.NE.AND P1, PT, R8, RZ, PT ;  /* 0x000000ff0800720c */ /* 0x000fce0003f25270 */
[----:B------:R-:W-:Y:S06]  /*16d0*/  @!P0 BRA `(.L_x_17) ;  /* 0x0000000000e88947 */ /* 0x000fec0003800000 */
[----:B------:R-:W-:Y:S01]  /*16e0*/  LOP3.LUT R9, R15, 0x7ffffffc, RZ, 0xc0, !PT ;  /* 0x7ffffffc0f097812 */ /* 0x000fe200078ec0ff */
[----:B------:R-:W-:Y:S01]  /*16f0*/  UMOV UR4, URZ ;  /* 0x000000ff00047c82 */ /* 0x000fe20008000000 */
[----:B------:R-:W-:-:S07]  /*1700*/  MOV R3, RZ ;  /* 0x000000ff00037202 */ /* 0x000fce0000000f00 */
.L_x_18:
[----:B0-----:R-:W-:Y:S01]  /*1710*/  IADD3 R12, PT, PT, R6, UR4, RZ ;  /* 0x00000004060c7c10 */ /* 0x001fe2000fffe0ff */
[----:B------:R-:W-:Y:S01]  /*1720*/  HFMA2 R17, -RZ, RZ, 3.7421875, 0 ;  /* 0x437c0000ff117431 */ /* 0x000fe200000001ff */
[----:B------:R-:W-:Y:S01]  /*1730*/  MOV R16, 0x3bbb989d ;  /* 0x3bbb989d00107802 */ /* 0x000fe20000000f00 */
[----:B------:R-:W-:Y:S01]  /*1740*/  UIADD3 UR4, UPT, UPT, UR4, 0x4, URZ ;  /* 0x0000000404047890 */ /* 0x000fe2000fffe0ff */
[----:B------:R-:W-:-:S05]  /*1750*/  LEA R12, R12, R7, 0x2 ;  /* 0x000000070c0c7211 */ /* 0x000fca00078e10ff */
[----:B------:R-:W0:Y:S01]  /*1760*/  LDS R13, [R12] ;  /* 0x000000000c0d7984 */ /* 0x000e220000000800 */
[----:B------:R-:W-:-:S03]  /*1770*/  ISETP.NE.AND P0, PT, R9, UR4, PT ;  /* 0x0000000409007c0c */ /* 0x000fc6000bf05270 */
[----:B------:R-:W1:Y:S04]  /*1780*/  LDS R21, [R12+0x4] ;  /* 0x000004000c157984 */ /* 0x000e680000000800 */
[----:B------:R-:W2:Y:S04]  /*1790*/  LDS R19, [R12+0x8] ;  /* 0x000008000c137984 */ /* 0x000ea80000000800 */
[----:B------:R-:W3:Y:S01]  /*17a0*/  LDS R23, [R12+0xc] ;  /* 0x00000c000c177984 */ /* 0x000ee20000000800 */
[----:B0-----:R-:W-:-:S04]  /*17b0*/  FADD R25, R13, -R0 ;  /* 0x800000000d197221 */ /* 0x001fc80000000000 */
[----:B------:R-:W-:Y:S01]  /*17c0*/  FFMA.SAT R14, R25, R16, 0.5 ;  /* 0x3f000000190e7423 */ /* 0x000fe20000002010 */
[----:B-1----:R-:W-:-:S03]  /*17d0*/  FADD R21, R21, -R0 ;  /* 0x8000000015157221 */ /* 0x002fc60000000000 */
[-C--:B------:R-:W-:Y:S01]  /*17e0*/  FFMA.RM R13, R14, R17.reuse, 12582913 ;  /* 0x4b4000010e0d7423 */ /* 0x080fe20000004011 */
[-C--:B------:R-:W-:Y:S01]  /*17f0*/  FFMA.SAT R14, R21, R16.reuse, 0.5 ;  /* 0x3f000000150e7423 */ /* 0x080fe20000002010 */
[--C-:B--2---:R-:W-:Y:S02]  /*1800*/  FADD R19, R19, -R0.reuse ;  /* 0x8000000013137221 */ /* 0x104fe40000000000 */
[----:B------:R-:W-:Y:S01]  /*1810*/  FADD R18, R13, -12583039 ;  /* 0xcb40007f0d127421 */ /* 0x000fe20000000000 */
[-C--:B------:R-:W-:Y:S01]  /*1820*/  FFMA.RM R14, R14, R17.reuse, 12582913 ;  /* 0x4b4000010e0e7423 */ /* 0x080fe20000004011 */
[----:B---3--:R-:W-:Y:S01]  /*1830*/  FADD R23, R23, -R0 ;  /* 0x8000000017177221 */ /* 0x008fe20000000000 */
[-C--:B------:R-:W-:Y:S01]  /*1840*/  FFMA.SAT R24, R19, R16.reuse, 0.5 ;  /* 0x3f00000013187423 */ /* 0x080fe20000002010 */
[----:B------:R-:W-:Y:S01]  /*1850*/  FFMA R18, R25, 1.4426950216293334961, -R18 ;  /* 0x3fb8aa3b19127823 */ /* 0x000fe20000000812 */
[----:B------:R-:W-:Y:S01]  /*1860*/  FADD R22, R14, -12583039 ;  /* 0xcb40007f0e167421 */ /* 0x000fe20000000000 */
[----:B------:R-:W-:Y:S01]  /*1870*/  FFMA.SAT R26, R23, R16, 0.5 ;  /* 0x3f000000171a7423 */ /* 0x000fe20000002010 */
[----:B------:R-:W-:Y:S01]  /*1880*/  SHF.L.U32 R13, R13, 0x17, RZ ;  /* 0x000000170d0d7819 */ /* 0x000fe200000006ff */
[----:B------:R-:W-:Y:S01]  /*1890*/  FFMA R20, R25, 1.925963033500011079e-08, R18 ;  /* 0x32a5706019147823 */ /* 0x000fe20000000012 */
[-C--:B------:R-:W-:Y:S01]  /*18a0*/  FFMA.RM R18, R24, R17.reuse, 12582913 ;  /* 0x4b40000118127423 */ /* 0x080fe20000004011 */
[----:B------:R-:W-:Y:S01]  /*18b0*/  FFMA R22, R21, 1.4426950216293334961, -R22 ;  /* 0x3fb8aa3b15167823 */ /* 0x000fe20000000816 */
[----:B------:R-:W-:-:S02]  /*18c0*/  FFMA.RM R17, R26, R17, 12582913 ;  /* 0x4b4000011a117423 */ /* 0x000fc40000004011 */
[----:B------:R-:W-:Y:S01]  /*18d0*/  FADD R24, R18, -12583039 ;  /* 0xcb40007f12187421 */ /* 0x000fe20000000000 */
[----:B------:R-:W-:Y:S01]  /*18e0*/  FFMA R16, R21, 1.925963033500011079e-08, R22 ;  /* 0x32a5706015107823 */ /* 0x000fe20000000016 */
[----:B------:R-:W-:Y:S01]  /*18f0*/  FADD R22, R17, -12583039 ;  /* 0xcb40007f11167421 */ /* 0x000fe20000000000 */
[----:B------:R-:W0:Y:S01]  /*1900*/  MUFU.EX2 R20, R20 ;  /* 0x0000001400147308 */ /* 0x000e220000000800 */
[----:B------:R-:W-:Y:S01]  /*1910*/  FFMA R24, R19, 1.4426950216293334961, -R24 ;  /* 0x3fb8aa3b13187823 */ /* 0x000fe20000000818 */
[----:B------:R-:W-:Y:S01]  /*1920*/  SHF.L.U32 R21, R14, 0x17, RZ ;  /* 0x000000170e157819 */ /* 0x000fe200000006ff */
[----:B------:R-:W-:Y:S01]  /*1930*/  FFMA R22, R23, 1.4426950216293334961, -R22 ;  /* 0x3fb8aa3b17167823 */ /* 0x000fe20000000816 */
[----:B------:R-:W-:Y:S01]  /*1940*/  SHF.L.U32 R17, R17, 0x17, RZ ;  /* 0x0000001711117819 */ /* 0x000fe200000006ff */
[----:B------:R-:W-:Y:S01]  /*1950*/  FFMA R19, R19, 1.925963033500011079e-08, R24 ;  /* 0x32a5706013137823 */ /* 0x000fe20000000018 */
[----:B------:R-:W-:Y:S02]  /*1960*/  IMAD.SHL.U32 R18, R18, 0x800000, RZ ;  /* 0x0080000012127824 */ /* 0x000fe400078e00ff */
[----:B------:R-:W-:Y:S01]  /*1970*/  FFMA R22, R23, 1.925963033500011079e-08, R22 ;  /* 0x32a5706017167823 */ /* 0x000fe20000000016 */
[----:B------:R-:W1:Y:S08]  /*1980*/  MUFU.EX2 R16, R16 ;  /* 0x0000001000107308 */ /* 0x000e700000000800 */
[----:B------:R-:W2:Y:S01]  /*1990*/  MUFU.EX2 R19, R19 ;  /* 0x0000001300137308 */ /* 0x000ea20000000800 */
[----:B0-----:R-:W-:-:S04]  /*19a0*/  FMUL R13, R13, R20 ;  /* 0x000000140d0d7220 */ /* 0x001fc80000400000 */
[----:B------:R-:W-:Y:S01]  /*19b0*/  FADD R3, R13, R3 ;  /* 0x000000030d037221 */ /* 0x000fe20000000000 */
[----:B------:R0:W-:Y:S02]  /*19c0*/  STS [R12], R13 ;  /* 0x0000000d0c007388 */ /* 0x0001e40000000800 */
[----:B------:R-:W3:Y:S01]  /*19d0*/  MUFU.EX2 R22, R22 ;  /* 0x0000001600167308 */ /* 0x000ee20000000800 */
[----:B-1----:R-:W-:-:S04]  /*19e0*/  FMUL R16, R21, R16 ;  /* 0x0000001015107220 */ /* 0x002fc80000400000 */
[----:B------:R-:W-:Y:S01]  /*19f0*/  FADD R3, R3, R16 ;  /* 0x0000001003037221 */ /* 0x000fe20000000000 */
[----:B------:R0:W-:Y:S01]  /*1a00*/  STS [R12+0x4], R16 ;  /* 0x000004100c007388 */ /* 0x0001e20000000800 */
[----:B--2---:R-:W-:-:S04]  /*1a10*/  FMUL R18, R18, R19 ;  /* 0x0000001312127220 */ /* 0x004fc80000400000 */
[----:B------:R-:W-:Y:S01]  /*1a20*/  FADD R3, R3, R18 ;  /* 0x0000001203037221 */ /* 0x000fe20000000000 */
[----:B------:R0:W-:Y:S01]  /*1a30*/  STS [R12+0x8], R18 ;  /* 0x000008120c007388 */ /* 0x0001e20000000800 */
[----:B---3--:R-:W-:-:S04]  /*1a40*/  FMUL R17, R17, R22 ;  /* 0x0000001611117220 */ /* 0x008fc80000400000 */
[----:B------:R-:W-:Y:S01]  /*1a50*/  FADD R3, R3, R17 ;  /* 0x0000001103037221 */ /* 0x000fe20000000000 */
[----:B------:R0:W-:Y:S01]  /*1a60*/  STS [R12+0xc], R17 ;  /* 0x00000c110c007388 */ /* 0x0001e20000000800 */
[----:B------:R-:W-:Y:S05]  /*1a70*/  @P0 BRA `(.L_x_18) ;  /* 0xfffffffc00240947 */ /* 0x000fea000383ffff */
.L_x_17:
[----:B------:R-:W-:Y:S05]  /*1a80*/  @!P1 BRA `(.L_x_19) ;  /* 0x0000000000c89947 */ /* 0x000fea0003800000 */
[----:B------:R-:W-:Y:S02]  /*1a90*/  ISETP.NE.AND P0, PT, R8, 0x1, PT ;  /* 0x000000010800780c */ /* 0x000fe40003f05270 */
[----:B0-----:R-:W-:-:S04]  /*1aa0*/  LOP3.LUT R12, R15, 0x1, RZ, 0xc0, !PT ;  /* 0x000000010f0c7812 */ /* 0x001fc800078ec0ff */
[----:B------:R-:W-:-:S07]  /*1ab0*/  ISETP.NE.U32.AND P1, PT, R12, 0x1, PT ;  /* 0x000000010c00780c */ /* 0x000fce0003f25070 */
[----:B------:R-:W-:Y:S06]  /*1ac0*/  @!P0 BRA `(.L_x_20) ;  /* 0x0000000000748947 */ /* 0x000fec0003800000 */
[----:B------:R-:W-:Y:S01]  /*1ad0*/  IADD3 R12, PT, PT, R6, R9, RZ ;  /* 0x00000009060c7210 */ /* 0x000fe20007ffe0ff */
[----:B------:R-:W-:Y:S01]  /*1ae0*/  HFMA2 R19, -RZ, RZ, 3.7421875, 0 ;  /* 0x437c0000ff137431 */ /* 0x000fe200000001ff */
[----:B------:R-:W-:Y:S02]  /*1af0*/  MOV R18, 0x3bbb989d ;  /* 0x3bbb989d00127802 */ /* 0x000fe40000000f00 */
[----:B------:R-:W-:Y:S02]  /*1b00*/  LEA R12, R12, R7, 0x2 ;  /* 0x000000070c0c7211 */ /* 0x000fe400078e10ff */
[----:B------:R-:W-:-:S03]  /*1b10*/  IADD3 R9, PT, PT, R9, 0x2, RZ ;  /* 0x0000000209097810 */ /* 0x000fc60007ffe0ff */
[----:B------:R-:W0:Y:S04]  /*1b20*/  LDS R13, [R12] ;  /* 0x000000000c0d7984 */ /* 0x000e280000000800 */
[----:B------:R-:W1:Y:S01]  /*1b30*/  LDS R17, [R12+0x4] ;  /* 0x000004000c117984 */ /* 0x000e620000000800 */
[--C-:B0-----:R-:W-:Y:S01]  /*1b40*/  FADD R13, R13, -R0.reuse ;  /* 0x800000000d0d7221 */ /* 0x101fe20000000000 */
[----:B-1----:R-:W-:-:S03]  /*1b50*/  FADD R17, R17, -R0 ;  /* 0x8000000011117221 */ /* 0x002fc60000000000 */
[-C--:B------:R-:W-:Y:S01]  /*1b60*/  FFMA.SAT R14, R13, R18.reuse, 0.5 ;  /* 0x3f0000000d0e7423 */ /* 0x080fe20000002012 */
[----:B------:R-:W-:-:S03]  /*1b70*/  FFMA.SAT R18, R17, R18, 0.5 ;  /* 0x3f00000011127423 */ /* 0x000fc60000002012 */
[-C--:B------:R-:W-:Y:S01]  /*1b80*/  FFMA.RM R14, R14, R19.reuse, 12582913 ;  /* 0x4b4000010e0e7423 */ /* 0x080fe20000004013 */
[----:B------:R-:W-:-:S03]  /*1b90*/  FFMA.RM R18, R18, R19, 12582913 ;  /* 0x4b40000112127423 */ /* 0x000fc60000004013 */
[C---:B------:R-:W-:Y:S01]  /*1ba0*/  FADD R16, R14.reuse, -12583039 ;  /* 0xcb40007f0e107421 */ /* 0x040fe20000000000 */
[----:B------:R-:W-:Y:S01]  /*1bb0*/  SHF.L.U32 R14, R14, 0x17, RZ ;  /* 0x000000170e0e7819 */ /* 0x000fe200000006ff */
[C---:B------:R-:W-:Y:S02]  /*1bc0*/  FADD R20, R18.reuse, -12583039 ;  /* 0xcb40007f12147421 */ /* 0x040fe40000000000 */
[----:B------:R-:W-:Y:S01]  /*1bd0*/  FFMA R16, R13, 1.4426950216293334961, -R16 ;  /* 0x3fb8aa3b0d107823 */ /* 0x000fe20000000810 */
[----:B------:R-:W-:Y:S01]  /*1be0*/  SHF.L.U32 R18, R18, 0x17, RZ ;  /* 0x0000001712127819 */ /* 0x000fe200000006ff */
[----:B------:R-:W-:Y:S02]  /*1bf0*/  FFMA R20, R17, 1.4426950216293334961, -R20 ;  /* 0x3fb8aa3b11147823 */ /* 0x000fe40000000814 */
[----:B------:R-:W-:Y:S02]  /*1c00*/  FFMA R16, R13, 1.925963033500011079e-08, R16 ;  /* 0x32a570600d107823 */ /* 0x000fe40000000010 */
[----:B------:R-:W-:-:S02]  /*1c10*/  FFMA R20, R17, 1.925963033500011079e-08, R20 ;  /* 0x32a5706011147823 */ /* 0x000fc40000000014 */
[----:B------:R-:W0:Y:S08]  /*1c20*/  MUFU.EX2 R13, R16 ;  /* 0x00000010000d7308 */ /* 0x000e300000000800 */
[----:B------:R-:W1:Y:S01]  /*1c30*/  MUFU.EX2 R17, R20 ;  /* 0x0000001400117308 */ /* 0x000e620000000800 */
[----:B0-----:R-:W-:-:S04]  /*1c40*/  FMUL R13, R14, R13 ;  /* 0x0000000d0e0d7220 */ /* 0x001fc80000400000 */
[----:B------:R-:W-:Y:S01]  /*1c50*/  FADD R3, R3, R13 ;  /* 0x0000000d03037221 */ /* 0x000fe20000000000 */
[----:B------:R0:W-:Y:S01]  /*1c60*/  STS [R12], R13 ;  /* 0x0000000d0c007388 */ /* 0x0001e20000000800 */
[----:B-1----:R-:W-:-:S04]  /*1c70*/  FMUL R17, R18, R17 ;  /* 0x0000001112117220 */ /* 0x002fc80000400000 */
[----:B------:R-:W-:Y:S01]  /*1c80*/  FADD R3, R3, R17 ;  /* 0x0000001103037221 */ /* 0x000fe20000000000 */
[----:B------:R0:W-:Y:S06]  /*1c90*/  STS [R12+0x4], R17 ;  /* 0x000004110c007388 */ /* 0x0001ec0000000800 */
.L_x_20:
[----:B------:R-:W-:Y:S05]  /*1ca0*/  @P1 BRA `(.L_x_19) ;  /* 0x0000000000401947 */ /* 0x000fea0003800000 */
[----:B0-----:R-:W-:Y:S01]  /*1cb0*/  IADD3 R12, PT, PT, R6, R9, RZ ;  /* 0x00000009060c7210 */ /* 0x001fe20007ffe0ff */
[----:B------:R-:W-:Y:S01]  /*1cc0*/  HFMA2 R13, -RZ, RZ, 3.7421875, 0 ;  /* 0x437c0000ff0d7431 */ /* 0x000fe200000001ff */
[----:B------:R-:W-:-:S03]  /*1cd0*/  MOV R14, 0x3bbb989d ;  /* 0x3bbb989d000e7802 */ /* 0x000fc60000000f00 */
[----:B------:R-:W-:-:S05]  /*1ce0*/  IMAD R12, R12, 0x4, R7 ;  /* 0x000000040c0c7824 */ /* 0x000fca00078e0207 */
[----:B------:R-:W0:Y:S02]  /*1cf0*/  LDS R9, [R12] ;  /* 0x000000000c097984 */ /* 0x000e240000000800 */
[----:B0-----:R-:W-:-:S04]  /*1d00*/  FADD R9, R9, -R0 ;  /* 0x8000000009097221 */ /* 0x001fc80000000000 */
[----:B------:R-:W-:-:S04]  /*1d10*/  FFMA.SAT R0, R9, R14, 0.5 ;  /* 0x3f00000009007423 */ /* 0x000fc8000000200e */
[----:B------:R-:W-:-:S04]  /*1d20*/  FFMA.RM R0, R0, R13, 12582913 ;  /* 0x4b40000100007423 */ /* 0x000fc8000000400d */
[C---:B------:R-:W-:Y:S01]  /*1d30*/  FADD R14, R0.reuse, -12583039 ;  /* 0xcb40007f000e7421 */ /* 0x040fe20000000000 */
[----:B------:R-:W-:-:S03]  /*1d40*/  SHF.L.U32 R0, R0, 0x17, RZ ;  /* 0x0000001700007819 */ /* 0x000fc600000006ff */
[----:B------:R-:W-:-:S04]  /*1d50*/  FFMA R14, R9, 1.4426950216293334961, -R14 ;  /* 0x3fb8aa3b090e7823 */ /* 0x000fc8000000080e */
[----:B------:R-:W-:-:S04]  /*1d60*/  FFMA R14, R9, 1.925963033500011079e-08, R14 ;  /* 0x32a57060090e7823 */ /* 0x000fc8000000000e */
[----:B------:R-:W0:Y:S02]  /*1d70*/  MUFU.EX2 R9, R14 ;  /* 0x0000000e00097308 */ /* 0x000e240000000800 */
[----:B0-----:R-:W-:-:S04]  /*1d80*/  FMUL R0, R0, R9 ;  /* 0x0000000900007220 */ /* 0x001fc80000400000 */
[----:B------:R-:W-:Y:S01]  /*1d90*/  FADD R3, R3, R0 ;  /* 0x0000000003037221 */ /* 0x000fe20000000000 */
[----:B------:R1:W-:Y:S06]  /*1da0*/  STS [R12], R0 ;  /* 0x000000000c007388 */ /* 0x0003ec0000000800 */
.L_x_19:
[----:B------:R-:W-:-:S13]  /*1db0*/  ISETP.GE.AND P0, PT, R10, 0x1, PT ;  /* 0x000000010a00780c */ /* 0x000fda0003f06270 */
[----:B------:R-:W-:Y:S05]  /*1dc0*/  @!P0 EXIT ;  /* 0x000000000000894d */ /* 0x000fea0003800000 */
[----:B------:R-:W-:Y:S01]  /*1dd0*/  LEA R2, R6, R2, 0x2 ;  /* 0x0000000206027211 */ /* 0x000fe200078e10ff */
[----:B------:R-:W-:Y:S01]  /*1de0*/  UMOV UR4, URZ ;  /* 0x000000ff00047c82 */ /* 0x000fe20008000000 */
[C---:B------:R-:W-:Y:S02]  /*1df0*/  LOP3.LUT R9, R15.reuse, 0x7, RZ, 0xc0, !PT ;  /* 0x000000070f097812 */ /* 0x040fe400078ec0ff */
[----:B------:R-:W-:Y:S02]  /*1e00*/  LOP3.LUT R10, R15, 0x7ffffff8, RZ, 0xc0, !PT ;  /* 0x7ffffff80f0a7812 */ /* 0x000fe400078ec0ff */
[----:B------:R-:W-:Y:S02]  /*1e10*/  IADD3 R11, PT, PT, R2, 0x10, R11 ;  /* 0x00000010020b7810 */ /* 0x000fe40007ffe00b */
[----:B01----:R-:W-:Y:S02]  /*1e20*/  IADD3 R12, PT, PT, R9, -0x1, RZ ;  /* 0xffffffff090c7810 */ /* 0x003fe40007ffe0ff */
[----:B------:R-:W-:-:S07]  /*1e30*/  IADD3 R13, PT, PT, -R10, RZ, RZ ;  /* 0x000000ff0a0d7210 */ /* 0x000fce0007ffe1ff */
.L_x_56:
[----:B0-----:R-:W0:Y:S01]  /*1e40*/  LDCU UR5, c[0x0][0x3a8] ;  /* 0x00007500ff0577ac */ /* 0x001e220008000800 */
[----:B------:R-:W-:Y:S01]  /*1e50*/  HFMA2 R21, -RZ, RZ, 0, 0 ;  /* 0x00000000ff157431 */ /* 0x000fe200000001ff */
[----:B------:R-:W-:Y:S02]  /*1e60*/  IADD3 R17, PT, PT, R5, UR4, RZ ;  /* 0x0000000405117c10 */ /* 0x000fe4000fffe0ff */
[----:B------:R-:W-:Y:S01]  /*1e70*/  MOV R15, RZ ;  /* 0x000000ff000f7202 */ /* 0x000fe20000000f00 */
[----:B0-----:R-:W-:-:S09]  /*1e80*/  UISETP.GE.U32.AND UP0, UPT, UR5, 0x8, UPT ;  /* 0x000000080500788c */ /* 0x001fd2000bf06070 */
[----:B------:R-:W-:Y:S05]  /*1e90*/  BRA.U !UP0, `(.L_x_21) ;  /* 0x0000000908687547 */ /* 0x000fea000b800000 */
[----:B------:R-:W0:Y:S01]  /*1ea0*/  LDC R19, c[0x0][0x3ac] ;  /* 0x0000eb00ff137b82 */ /* 0x000e220000000800 */
[----:B------:R-:W-:Y:S01]  /*1eb0*/  IMAD.MOV.U32 R21, RZ, RZ, RZ ;  /* 0x000000ffff157224 */ /* 0x000fe200078e00ff */
[----:B------:R-:W-:Y:S02]  /*1ec0*/  MOV R16, R11 ;  /* 0x0000000b00107202 */ /* 0x000fe40000000f00 */
[----:B------:R-:W-:Y:S02]  /*1ed0*/  MOV R18, R17 ;  /* 0x0000001100127202 */ /* 0x000fe40000000f00 */
[----:B------:R-:W-:-:S07]  /*1ee0*/  MOV R20, R13 ;  /* 0x0000000d00147202 */ /* 0x000fce0000000f00 */
.L_x_38:
[----:B------:R-:W1:Y:S01]  /*1ef0*/  LDS R0, [R16+-0x10] ;  /* 0xfffff00010007984 */ /* 0x000e620000000800 */
[----:B------:R-:W2:Y:S01]  /*1f00*/  MUFU.RCP R2, R3 ;  /* 0x0000000300027308 */ /* 0x000ea20000001000 */
[----:B------:R-:W-:Y:S01]  /*1f10*/  BSSY.RECONVERGENT B2, `(.L_x_22) ;  /* 0x000000b000027945 */ /* 0x000fe20003800200 */
[----:B--2---:R-:W-:-:S04]  /*1f20*/  FFMA R15, R2, -R3, 1 ;  /* 0x3f800000020f7423 */ /* 0x004fc80000000803 */
[----:B------:R-:W-:Y:S02]  /*1f30*/  FFMA R15, R2, R15, R2 ;  /* 0x0000000f020f7223 */ /* 0x000fe40000000002 */
[----:B-1----:R-:W1:Y:S02]  /*1f40*/  FCHK P0, R0, R3 ;  /* 0x0000000300007302 */ /* 0x002e640000000000 */
[----:B------:R-:W-:-:S04]  /*1f50*/  FFMA R2, R0, R15, RZ ;  /* 0x0000000f00027223 */ /* 0x000fc800000000ff */
[----:B------:R-:W-:-:S04]  /*1f60*/  FFMA R14, R2, -R3, R0 ;  /* 0x80000003020e7223 */ /* 0x000fc80000000000 */
[----:B------:R-:W-:Y:S01]  /*1f70*/  FFMA R2, R15, R14, R2 ;  /* 0x0000000e0f027223 */ /* 0x000fe20000000002 */
[----:B-1----:R-:W-:Y:S06]  /*1f80*/  @!P0 BRA `(.L_x_23) ;  /* 0x00000000000c8947 */ /* 0x002fec0003800000 */
[----:B------:R-:W-:-:S07]  /*1f90*/  MOV R2, 0x1fb0 ;  /* 0x00001fb000027802 */ /* 0x000fce0000000f00 */
[----:B0-----:R-:W-:Y:S05]  /*1fa0*/  CALL.REL.NOINC `($__internal_0_$__cuda_sm3x_div_rn_noftz_f32_slowpath) ;  /* 0x0000001000b87944 */ /* 0x001fea0003c00000 */
[----:B------:R-:W-:-:S07]  /*1fb0*/  MOV R2, R0 ;  /* 0x0000000000027202 */ /* 0x000fce0000000f00 */
.L_x_23:
[----:B------:R-:W-:Y:S05]  /*1fc0*/  BSYNC.RECONVERGENT B2 ;  /* 0x0000000000027941 */ /* 0x000fea0003800200 */
.L_x_22:
[----:B------:R-:W1:Y:S01]  /*1fd0*/  LDC.64 R14, c[0x0][0x390] ;  /* 0x0000e400ff0e7b82 */ /* 0x000e620000000a00 */
[----:B------:R-:W2:Y:S01]  /*1fe0*/  LDS R26, [R16+-0xc] ;  /* 0xfffff400101a7984 */ /* 0x000ea20000000800 */
[----:B-1----:R-:W-:-:S05]  /*1ff0*/  IMAD.WIDE R14, R18, 0x4, R14 ;  /* 0x00000004120e7825 */ /* 0x002fca00078e020e */
[----:B------:R-:W3:Y:S01]  /*2000*/  LDG.E.CONSTANT R22, desc[UR8][R14.64] ;  /* 0x000000080e167981 */ /* 0x000ee2000c1e9900 */
[----:B------:R-:W1:Y:S01]  /*2010*/  MUFU.RCP R0, R3 ;  /* 0x0000000300007308 */ /* 0x000e620000001000 */
[----:B------:R-:W-:Y:S07]  /*2020*/  BSSY.RECONVERGENT B2, `(.L_x_24) ;  /* 0x000000d000027945 */ /* 0x000fee0003800200 */
[----:B--2---:R-:W2:Y:S01]  /*2030*/  FCHK P0, R26, R3 ;  /* 0x000000031a007302 */ /* 0x004ea20000000000 */
[----:B-1----:R-:W-:-:S04]  /*2040*/  FFMA R23, R0, -R3, 1 ;  /* 0x3f80000000177423 */ /* 0x002fc80000000803 */
[----:B------:R-:W-:-:S04]  /*2050*/  FFMA R0, R0, R23, R0 ;  /* 0x0000001700007223 */ /* 0x000fc80000000000 */
[----:B------:R-:W-:-:S04]  /*2060*/  FFMA R23, R0, R26, RZ ;  /* 0x0000001a00177223 */ /* 0x000fc800000000ff */
[----:B------:R-:W-:Y:S01]  /*2070*/  FFMA R24, R23, -R3, R26 ;  /* 0x8000000317187223 */ /* 0x000fe2000000001a */
[----:B---3--:R-:W-:-:S03]  /*2080*/  FFMA R21, R22, R2, R21 ;  /* 0x0000000216157223 */ /* 0x008fc60000000015 */
[----:B------:R-:W-:Y:S01]  /*2090*/  FFMA R2, R0, R24, R23 ;  /* 0x0000001800027223 */ /* 0x000fe20000000017 */
[----:B--2---:R-:W-:Y:S06]  /*20a0*/  @!P0 BRA `(.L_x_25) ;  /* 0x0000000000108947 */ /* 0x004fec0003800000 */
[----:B------:R-:W-:Y:S02]  /*20b0*/  MOV R0, R26 ;  /* 0x0000001a00007202 */ /* 0x000fe40000000f00 */
[----:B------:R-:W-:-:S07]  /*20c0*/  MOV R2, 0x20e0 ;  /* 0x000020e000027802 */ /* 0x000fce0000000f00 */
[----:B0-----:R-:W-:Y:S05]  /*20d0*/  CALL.REL.NOINC `($__internal_0_$__cuda_sm3x_div_rn_noftz_f32_slowpath) ;  /* 0x00000010006c7944 */ /* 0x001fea0003c00000 */
[----:B------:R-:W-:-:S07]  /*20e0*/  MOV R2, R0 ;  /* 0x0000000000027202 */ /* 0x000fce0000000f00 */
.L_x_25:
[----:B------:R-:W-:Y:S05]  /*20f0*/  BSYNC.RECONVERGENT B2 ;  /* 0x0000000000027941 */ /* 0x000fea0003800200 */
.L_x_24:
[----:B0-----:R-:W-:Y:S01]  /*2100*/  IMAD.WIDE.U32 R14, R19, 0x4, R14 ;  /* 0x00000004130e7825 */ /* 0x001fe200078e000e */
[----:B------:R-:W0:Y:S04]  /*2110*/  LDS R26, [R16+-0x8] ;  /* 0xfffff800101a7984 */ /* 0x000e280000000800 */
[----:B------:R-:W2:Y:S01]  /*2120*/  LDG.E.CONSTANT R22, desc[UR8][R14.64] ;  /* 0x000000080e167981 */ /* 0x000ea2000c1e9900 */
[----:B------:R-:W1:Y:S01]  /*2130*/  MUFU.RCP R0, R3 ;  /* 0x0000000300007308 */ /* 0x000e620000001000 */
[----:B------:R-:W-:Y:S01]  /*2140*/  BSSY.RECONVERGENT B2, `(.L_x_26) ;  /* 0x000000d000027945 */ /* 0x000fe20003800200 */
[----:B-1----:R-:W-:-:S04]  /*2150*/  FFMA R23, R0, -R3, 1 ;  /* 0x3f80000000177423 */ /* 0x002fc80000000803 */
[----:B------:R-:W-:Y:S02]  /*2160*/  FFMA R0, R0, R23, R0 ;  /* 0x0000001700007223 */ /* 0x000fe40000000000 */
[----:B0-----:R-:W0:Y:S02]  /*2170*/  FCHK P0, R26, R3 ;  /* 0x000000031a007302 */ /* 0x001e240000000000 */
[----:B------:R-:W-:-:S04]  /*2180*/  FFMA R23, R0, R26, RZ ;  /* 0x0000001a00177223 */ /* 0x000fc800000000ff */
[----:B------:R-:W-:Y:S01]  /*2190*/  FFMA R24, R23, -R3, R26 ;  /* 0x8000000317187223 */ /* 0x000fe2000000001a */
[----:B--2---:R-:W-:-:S03]  /*21a0*/  FFMA R21, R22, R2, R21 ;  /* 0x0000000216157223 */ /* 0x004fc60000000015 */
[----:B------:R-:W-:Y:S01]  /*21b0*/  FFMA R2, R0, R24, R23 ;  /* 0x0000001800027223 */ /* 0x000fe20000000017 */
[----:B0-----:R-:W-:Y:S06]  /*21c0*/  @!P0 BRA `(.L_x_27) ;  /* 0x0000000000108947 */ /* 0x001fec0003800000 */
[----:B------:R-:W-:Y:S02]  /*21d0*/  MOV R0, R26 ;  /* 0x0000001a00007202 */ /* 0x000fe40000000f00 */
[----:B------:R-:W-:-:S07]  /*21e0*/  MOV R2, 0x2200 ;  /* 0x0000220000027802 */ /* 0x000fce0000000f00 */
[----:B------:R-:W-:Y:S05]  /*21f0*/  CALL.REL.NOINC `($__internal_0_$__cuda_sm3x_div_rn_noftz_f32_slowpath) ;  /* 0x0000001000247944 */ /* 0x000fea0003c00000 */
[----:B------:R-:W-:-:S07]  /*2200*/  MOV R2, R0 ;  /* 0x0000000000027202 */ /* 0x000fce0000000f00 */
.L_x_27:
[----:B------:R-:W-:Y:S05]  /*2210*/  BSYNC.RECONVERGENT B2 ;  /* 0x0000000000027941 */ /* 0x000fea0003800200 */
.L_x_26:
[----:B------:R-:W-:Y:S01]  /*2220*/  IMAD.WIDE.U32 R14, R19, 0x4, R14 ;  /* 0x00000004130e7825 */ /* 0x000fe200078e000e */
        /* <DEDUP_REMOVED lines=15> */
[----:B------:R-:W-:-:S07]  /*2320*/  IMAD.MOV.U32 R2, RZ, RZ, R0 ;  /* 0x000000ffff027224 */ /* 0x000fce00078e0000 */
.L_x_29:
[----:B------:R-:W-:Y:S05]  /*2330*/  BSYNC.RECONVERGENT B2 ;  /* 0x0000000000027941 */ /* 0x000fea0003800200 */
.L_x_28:
[----:B------:R-:W-:Y:S01]  /*2340*/  IMAD.WIDE.U32 R14, R19, 0x4, R14 ;  /* 0x00000004130e7825 */ /* 0x000fe200078e000e */
[----:B------:R-:W0:Y:S04]  /*2350*/  LDS R26, [R16] ;  /* 0x00000000101a7984 */ /* 0x000e280000000800 */
        /* <DEDUP_REMOVED lines=15> */
.L_x_31:
[----:B------:R-:W-:Y:S05]  /*2450*/  BSYNC.RECONVERGENT B2 ;  /* 0x0000000000027941 */ /* 0x000fea0003800200 */
.L_x_30:
[----:B------:R-:W-:Y:S01]  /*2460*/  IMAD.WIDE.U32 R14, R19, 0x4, R14 ;  /* 0x00000004130e7825 */ /* 0x000fe200078e000e */
[----:B------:R-:W0:Y:S04]  /*2470*/  LDS R26, [R16+0x4] ;  /* 0x00000400101a7984 */ /* 0x000e280000000800 */
        /* <DEDUP_REMOVED lines=15> */
.L_x_33:
[----:B------:R-:W-:Y:S05]  /*2570*/  BSYNC.RECONVERGENT B2 ;  /* 0x0000000000027941 */ /* 0x000fea0003800200 */
.L_x_32:
        /* <DEDUP_REMOVED lines=17> */
.L_x_35:
[----:B------:R-:W-:Y:S05]  /*2690*/  BSYNC.RECONVERGENT B2 ;  /* 0x0000000000027941 */ /* 0x000fea0003800200 */
.L_x_34:
        /* <DEDUP_REMOVED lines=9> */
[----:B------:R-:W-:-:S04]  /*2730*/  FFMA R24, R23, -R3, R26 ;  /* 0x8000000317187223 */ /* 0x000fc8000000001a */
[----:B------:R-:W-:Y:S01]  /*2740*/  FFMA R0, R0, R24, R23 ;  /* 0x0000001800007223 */ /* 0x000fe20000000017 */
[----:B--2---:R-:W-:Y:S01]  /*2750*/  FFMA R21, R22, R2, R21 ;  /* 0x0000000216157223 */ /* 0x004fe20000000015 */
[----:B0-----:R-:W-:Y:S06]  /*2760*/  @!P0 BRA `(.L_x_37) ;  /* 0x00000000000c8947 */ /* 0x001fec0003800000 */
[----:B------:R-:W-:Y:S02]  /*2770*/  MOV R0, R26 ;  /* 0x0000001a00007202 */ /* 0x000fe40000000f00 */
[----:B------:R-:W-:-:S07]  /*2780*/  MOV R2, 0x27a0 ;  /* 0x000027a000027802 */ /* 0x000fce0000000f00 */
[----:B------:R-:W-:Y:S05]  /*2790*/  CALL.REL.NOINC `($__internal_0_$__cuda_sm3x_div_rn_noftz_f32_slowpath) ;  /* 0x0000000800bc7944 */ /* 0x000fea0003c00000 */
.L_x_37:
[----:B------:R-:W-:Y:S05]  /*27a0*/  BSYNC.RECONVERGENT B2 ;  /* 0x0000000000027941 */ /* 0x000fea0003800200 */
.L_x_36:
[----:B------:R-:W-:-:S06]  /*27b0*/  IMAD.WIDE.U32 R14, R19, 0x4, R14 ;  /* 0x00000004130e7825 */ /* 0x000fcc00078e000e */
[----:B------:R-:W2:Y:S01]  /*27c0*/  LDG.E.CONSTANT R14, desc[UR8][R14.64] ;  /* 0x000000080e0e7981 */ /* 0x000ea2000c1e9900 */
[----:B------:R-:W-:Y:S01]  /*27d0*/  IADD3 R20, PT, PT, R20, 0x8, RZ ;  /* 0x0000000814147810 */ /* 0x000fe20007ffe0ff */
[----:B------:R-:W-:Y:S01]  /*27e0*/  VIADD R16, R16, 0x20 ;  /* 0x0000002010107836 */ /* 0x000fe20000000000 */
[----:B------:R-:W-:Y:S02]  /*27f0*/  LEA R18, R19, R18, 0x3 ;  /* 0x0000001213127211 */ /* 0x000fe400078e18ff */
[----:B------:R-:W-:Y:S01]  /*2800*/  ISETP.NE.AND P0, PT, R20, RZ, PT ;  /* 0x000000ff1400720c */ /* 0x000fe20003f05270 */
[----:B--2---:R-:W-:-:S12]  /*2810*/  FFMA R21, R14, R0, R21 ;  /* 0x000000000e157223 */ /* 0x004fd80000000015 */
[----:B------:R-:W-:Y:S05]  /*2820*/  @P0 BRA `(.L_x_38) ;  /* 0xfffffff400b00947 */ /* 0x000fea000383ffff */
[----:B------:R-:W-:-:S07]  /*2830*/  MOV R15, R10 ;  /* 0x0000000a000f7202 */ /* 0x000fce0000000f00 */
.L_x_21:
[----:B------:R-:W-:-:S13]  /*2840*/  ISETP.NE.AND P0, PT, R9, RZ, PT ;  /* 0x000000ff0900720c */ /* 0x000fda0003f05270 */
[----:B------:R-:W-:Y:S05]  /*2850*/  @!P0 BRA `(.L_x_39) ;  /* 0x0000000800648947 */ /* 0x000fea0003800000 */
[----:B------:R-:W-:-:S13]  /*2860*/  ISETP.GE.U32.AND P0, PT, R12, 0x3, PT ;  /* 0x000000030c00780c */ /* 0x000fda0003f06070 */
[----:B------:R-:W-:Y:S05]  /*2870*/  @!P0 BRA `(.L_x_40) ;  /* 0x0000000400408947 */ /* 0x000fea0003800000 */
[----:B------:R-:W-:Y:S01]  /*2880*/  IADD3 R14, PT, PT, R6, R15, RZ ;  /* 0x0000000f060e7210 */ /* 0x000fe20007ffe0ff */
[----:B------:R-:W0:Y:S01]  /*2890*/  MUFU.RCP R0, R3 ;  /* 0x0000000300007308 */ /* 0x000e220000001000 */
[----:B------:R-:W-:Y:S02]  /*28a0*/  BSSY.RECONVERGENT B2, `(.L_x_41) ;  /* 0x000000e000027945 */ /* 0x000fe40003800200 */
[----:B------:R-:W-:-:S05]  /*28b0*/  LEA R14, R14, R7, 0x2 ;  /* 0x000000070e0e7211 */ /* 0x000fca00078e10ff */
[----:B------:R-:W1:Y:S01]  /*28c0*/  LDS R23, [R14] ;  /* 0x000000000e177984 */ /* 0x000e620000000800 */
[----:B0-----:R-:W-:-:S04]  /*28d0*/  FFMA R19, R0, -R3, 1 ;  /* 0x3f80000000137423 */ /* 0x001fc80000000803 */
[----:B------:R-:W-:Y:S01]  /*28e0*/  FFMA R0, R0, R19, R0 ;  /* 0x0000001300007223 */ /* 0x000fe20000000000 */
[----:B-1----:R-:W0:Y:S03]  /*28f0*/  FCHK P0, R23, R3 ;  /* 0x0000000317007302 */ /* 0x002e260000000000 */
[----:B------:R-:W-:-:S04]  /*2900*/  FFMA R2, R0, R23, RZ ;  /* 0x0000001700027223 */ /* 0x000fc800000000ff */
[----:B------:R-:W-:-:S04]  /*2910*/  FFMA R19, R2, -R3, R23 ;  /* 0x8000000302137223 */ /* 0x000fc80000000017 */
[----:B------:R-:W-:Y:S01]  /*2920*/  FFMA R16, R0, R19, R2 ;  /* 0x0000001300107223 */ /* 0x000fe20000000002 */
[----:B0-----:R-:W-:Y:S06]  /*2930*/  @!P0 BRA `(.L_x_42) ;  /* 0x0000000000108947 */ /* 0x001fec0003800000 */
[----:B------:R-:W-:Y:S02]  /*2940*/  MOV R0, R23 ;  /* 0x0000001700007202 */ /* 0x000fe40000000f00 */
[----:B------:R-:W-:-:S07]  /*2950*/  MOV R2, 0x2970 ;  /* 0x0000297000027802 */ /* 0x000fce0000000f00 */
[----:B------:R-:W-:Y:S05]  /*2960*/  CALL.REL.NOINC `($__internal_0_$__cuda_sm3x_div_rn_noftz_f32_slowpath) ;  /* 0x0000000800487944 */ /* 0x000fea0003c00000 */
[----:B------:R-:W-:-:S07]  /*2970*/  MOV R16, R0 ;  /* 0x0000000000107202 */ /* 0x000fce0000000f00 */
.L_x_42:
[----:B------:R-:W-:Y:S05]  /*2980*/  BSYNC.RECONVERGENT B2 ;  /* 0x0000000000027941 */ /* 0x000fea0003800200 */
.L_x_41:
[----:B------:R-:W0:Y:S01]  /*2990*/  LDC.64 R18, c[0x0][0x390] ;  /* 0x0000e400ff127b82 */ /* 0x000e220000000a00 */
[----:B------:R-:W1:Y:S01]  /*29a0*/  LDCU UR5, c[0x0][0x3ac] ;  /* 0x00007580ff0577ac */ /* 0x000e620008000800 */
[----:B------:R-:W2:Y:S01]  /*29b0*/  LDS R25, [R14+0x4] ;  /* 0x000004000e197984 */ /* 0x000ea20000000800 */
[----:B-1----:R-:W-:-:S04]  /*29c0*/  IMAD R23, R15, UR5, R17 ;  /* 0x000000050f177c24 */ /* 0x002fc8000f8e0211 */
[----:B0-----:R-:W-:-:S05]  /*29d0*/  IMAD.WIDE R18, R23, 0x4, R18 ;  /* 0x0000000417127825 */ /* 0x001fca00078e0212 */
[----:B------:R-:W3:Y:S01]  /*29e0*/  LDG.E.CONSTANT R2, desc[UR8][R18.64] ;  /* 0x0000000812027981 */ /* 0x000ee2000c1e9900 */
[----:B------:R-:W0:Y:S01]  /*29f0*/  MUFU.RCP R0, R3 ;  /* 0x0000000300007308 */ /* 0x000e220000001000 */
[----:B------:R-:W-:Y:S07]  /*2a00*/  BSSY.RECONVERGENT B2, `(.L_x_43) ;  /* 0x000000d000027945 */ /* 0x000fee0003800200 */
[----:B--2---:R-:W1:Y:S01]  /*2a10*/  FCHK P0, R25, R3 ;  /* 0x0000000319007302 */ /* 0x004e620000000000 */
[----:B0-----:R-:W-:-:S04]  /*2a20*/  FFMA R23, R0, -R3, 1 ;  /* 0x3f80000000177423 */ /* 0x001fc80000000803 */
[----:B------:R-:W-:-:S04]  /*2a30*/  FFMA R0, R0, R23, R0 ;  /* 0x0000001700007223 */ /* 0x000fc80000000000 */
[----:B------:R-:W-:-:S04]  /*2a40*/  FFMA R20, R0, R25, RZ ;  /* 0x0000001900147223 */ /* 0x000fc800000000ff */
[----:B------:R-:W-:-:S04]  /*2a50*/  FFMA R23, R20, -R3, R25 ;  /* 0x8000000314177223 */ /* 0x000fc80000000019 */
[----:B------:R-:W-:Y:S01]  /*2a60*/  FFMA R23, R0, R23, R20 ;  /* 0x0000001700177223 */ /* 0x000fe20000000014 */
[----:B---3--:R-:W-:Y:S01]  /*2a70*/  FFMA R16, R2, R16, R21 ;  /* 0x0000001002107223 */ /* 0x008fe20000000015 */
[----:B-1----:R-:W-:Y:S06]  /*2a80*/  @!P0 BRA `(.L_x_44) ;  /* 0x0000000000108947 */ /* 0x002fec0003800000 */
[----:B------:R-:W-:Y:S02]  /*2a90*/  MOV R0, R25 ;  /* 0x0000001900007202 */ /* 0x000fe40000000f00 */
[----:B------:R-:W-:-:S07]  /*2aa0*/  MOV R2, 0x2ac0 ;  /* 0x00002ac000027802 */ /* 0x000fce0000000f00 */
[----:B------:R-:W-:Y:S05]  /*2ab0*/  CALL.REL.NOINC `($__internal_0_$__cuda_sm3x_div_rn_noftz_f32_slowpath) ;  /* 0x0000000400f47944 */ /* 0x000fea0003c00000 */
[----:B------:R-:W-:-:S07]  /*2ac0*/  MOV R23, R0 ;  /* 0x0000000000177202 */ /* 0x000fce0000000f00 */
.L_x_44:
[----:B------:R-:W-:Y:S05]  /*2ad0*/  BSYNC.RECONVERGENT B2 ;  /* 0x0000000000027941 */ /* 0x000fea0003800200 */
.L_x_43:
[----:B------:R-:W0:Y:S01]  /*2ae0*/  LDC R21, c[0x0][0x3ac] ;  /* 0x0000eb00ff157b82 */ /* 0x000e220000000800 */
[----:B------:R-:W1:Y:S01]  /*2af0*/  LDS R27, [R14+0x8] ;  /* 0x000008000e1b7984 */ /* 0x000e620000000800 */
[----:B0-----:R-:W-:-:S05]  /*2b00*/  IMAD.WIDE.U32 R18, R21, 0x4, R18 ;  /* 0x0000000415127825 */ /* 0x001fca00078e0012 */
[----:B------:R-:W2:Y:S01]  /*2b10*/  LDG.E.CONSTANT R21, desc[UR8][R18.64] ;  /* 0x0000000812157981 */ /* 0x000ea2000c1e9900 */
[----:B------:R-:W0:Y:S01]  /*2b20*/  MUFU.RCP R0, R3 ;  /* 0x0000000300007308 */ /* 0x000e220000001000 */
[----:B------:R-:W-:Y:S07]  /*2b30*/  BSSY.RECONVERGENT B2, `(.L_x_45) ;  /* 0x000000d000027945 */ /* 0x000fee0003800200 */
[----:B-1----:R-:W1:Y:S01]  /*2b40*/  FCHK P0, R27, R3 ;  /* 0x000000031b007302 */ /* 0x002e620000000000 */
[----:B0-----:R-:W-:-:S04]  /*2b50*/  FFMA R25, R0, -R3, 1 ;  /* 0x3f80000000197423 */ /* 0x001fc80000000803 */
[----:B------:R-:W-:-:S04]  /*2b60*/  FFMA R0, R0, R25, R0 ;  /* 0x0000001900007223 */ /* 0x000fc80000000000 */
[----:B------:R-:W-:-:S04]  /*2b70*/  FFMA R2, R0, R27, RZ ;  /* 0x0000001b00027223 */ /* 0x000fc800000000ff */
[----:B------:R-:W-:-:S04]  /*2b80*/  FFMA R25, R2, -R3, R27 ;  /* 0x8000000302197223 */ /* 0x000fc8000000001b */
[----:B------:R-:W-:Y:S01]  /*2b90*/  FFMA R25, R0, R25, R2 ;  /* 0x0000001900197223 */ /* 0x000fe20000000002 */
[----:B--2---:R-:W-:Y:S01]  /*2ba0*/  FFMA R16, R21, R23, R16 ;  /* 0x0000001715107223 */ /* 0x004fe20000000010 */
[----:B-1----:R-:W-:Y:S06]  /*2bb0*/  @!P0 BRA `(.L_x_46) ;  /* 0x0000000000108947 */ /* 0x002fec0003800000 */
[----:B------:R-:W-:Y:S02]  /*2bc0*/  MOV R0, R27 ;  /* 0x0000001b00007202 */ /* 0x000fe40000000f00 */
[----:B------:R-:W-:-:S07]  /*2bd0*/  MOV R2, 0x2bf0 ;  /* 0x00002bf000027802 */ /* 0x000fce0000000f00 */
[----:B------:R-:W-:Y:S05]  /*2be0*/  CALL.REL.NOINC `($__internal_0_$__cuda_sm3x_div_rn_noftz_f32_slowpath) ;  /* 0x0000000400a87944 */ /* 0x000fea0003c00000 */
[----:B------:R-:W-:-:S07]  /*2bf0*/  MOV R25, R0 ;  /* 0x0000000000197202 */ /* 0x000fce0000000f00 */
.L_x_46:
[----:B------:R-:W-:Y:S05]  /*2c00*/  BSYNC.RECONVERGENT B2 ;  /* 0x0000000000027941 */ /* 0x000fea0003800200 */
.L_x_45:
        /* <DEDUP_REMOVED lines=14> */
[----:B------:R-:W-:Y:S01]  /*2cf0*/  IMAD.MOV.U32 R0, RZ, RZ, R27 ;  /* 0x000000ffff007224 */ /* 0x000fe200078e001b */
[----:B------:R-:W-:-:S07]  /*2d00*/  MOV R2, 0x2d20 ;  /* 0x00002d2000027802 */ /* 0x000fce0000000f00 */
[----:B------:R-:W-:Y:S05]  /*2d10*/  CALL.REL.NOINC `($__internal_0_$__cuda_sm3x_div_rn_noftz_f32_slowpath) ;  /* 0x00000004005c7944 */ /* 0x000fea0003c00000 */
.L_x_48:
[----:B------:R-:W-:Y:S05]  /*2d20*/  BSYNC.RECONVERGENT B2 ;  /* 0x0000000000027941 */ /* 0x000fea0003800200 */
.L_x_47:
[----:B------:R-:W0:Y:S02]  /*2d30*/  LDC R21, c[0x0][0x3ac] ;  /* 0x0000eb00ff157b82 */ /* 0x000e240000000800 */
[----:B0-----:R-:W-:-:S06]  /*2d40*/  IMAD.WIDE.U32 R18, R21, 0x4, R18 ;  /* 0x0000000415127825 */ /* 0x001fcc00078e0012 */
[----:B------:R-:W2:Y:S01]  /*2d50*/  LDG.E.CONSTANT R19, desc[UR8][R18.64] ;  /* 0x0000000812137981 */ /* 0x000ea2000c1e9900 */
[----:B------:R-:W-:Y:S01]  /*2d60*/  IADD3 R15, PT, PT, R15, 0x4, RZ ;  /* 0x000000040f0f7810 */ /* 0x000fe20007ffe0ff */
[----:B--2---:R-:W-:-:S07]  /*2d70*/  FFMA R21, R19, R0, R16 ;  /* 0x0000000013157223 */ /* 0x004fce0000000010 */
.L_x_40:
[----:B------:R-:W-:-:S13]  /*2d80*/  ISETP.NE.AND P0, PT, R8, RZ, PT ;  /* 0x000000ff0800720c */ /* 0x000fda0003f05270 */
[----:B------:R-:W-:Y:S05]  /*2d90*/  @!P0 BRA `(.L_x_39) ;  /* 0x0000000400148947 */ /* 0x000fea0003800000 */
[----:B------:R-:W-:-:S13]  /*2da0*/  ISETP.NE.AND P0, PT, R8, 0x1, PT ;  /* 0x000000010800780c */ /* 0x000fda0003f05270 */
        /* <DEDUP_REMOVED lines=17> */
.L_x_51:
[----:B------:R-:W-:Y:S05]  /*2ec0*/  BSYNC.RECONVERGENT B2 ;  /* 0x0000000000027941 */ /* 0x000fea0003800200 */
.L_x_50:
        /* <DEDUP_REMOVED lines=19> */
.L_x_53:
[----:B------:R-:W-:Y:S05]  /*3000*/  BSYNC.RECONVERGENT B2 ;  /* 0x0000000000027941 */ /* 0x000fea0003800200 */
.L_x_52:
[----:B------:R-:W0:Y:S02]  /*3010*/  LDC R23, c[0x0][0x3ac] ;  /* 0x0000eb00ff177b82 */ /* 0x000e240000000800 */
[----:B0-----:R-:W-:-:S06]  /*3020*/  IMAD.WIDE.U32 R18, R23, 0x4, R18 ;  /* 0x0000000417127825 */ /* 0x001fcc00078e0012 */
[----:B------:R-:W2:Y:S01]  /*3030*/  LDG.E.CONSTANT R18, desc[UR8][R18.64] ;  /* 0x0000000812127981 */ /* 0x000ea2000c1e9900 */
[----:B------:R-:W-:Y:S01]  /*3040*/  IADD3 R15, PT, PT, R15, 0x2, RZ ;  /* 0x000000020f0f7810 */ /* 0x000fe20007ffe0ff */
[----:B--2---:R-:W-:-:S07]  /*3050*/  FFMA R21, R18, R0, R21 ;  /* 0x0000000012157223 */ /* 0x004fce0000000015 */
.L_x_49:
[----:B------:R-:W0:Y:S02]  /*3060*/  LDCU UR5, c[0x0][0x3a8] ;  /* 0x00007500ff0577ac */ /* 0x000e240008000800 */
[----:B0-----:R-:W-:-:S09]  /*3070*/  ULOP3.LUT UP0, URZ, UR5, 0x1, URZ, 0xc0, !UPT ;  /* 0x0000000105ff7892 */ /* 0x001fd2000f80c0ff */
[----:B------:R-:W-:Y:S05]  /*3080*/  BRA.U !UP0, `(.L_x_39) ;  /* 0x0000000108587547 */ /* 0x000fea000b800000 */
[----:B------:R-:W-:Y:S01]  /*3090*/  IADD3 R0, PT, PT, R6, R15, RZ ;  /* 0x0000000f06007210 */ /* 0x000fe20007ffe0ff */
[----:B------:R-:W-:Y:S03]  /*30a0*/  BSSY.RECONVERGENT B2, `(.L_x_54) ;  /* 0x000000e000027945 */ /* 0x000fe60003800200 */
[----:B------:R-:W-:Y:S02]  /*30b0*/  LEA R2, R0, R7, 0x2 ;  /* 0x0000000700027211 */ /* 0x000fe400078e10ff */
[----:B------:R-:W0:Y:S03]  /*30c0*/  MUFU.RCP R0, R3 ;  /* 0x0000000300007308 */ /* 0x000e260000001000 */
        /* <DEDUP_REMOVED lines=8> */
[----:B------:R-:W-:Y:S01]  /*3150*/  IMAD.MOV.U32 R0, RZ, RZ, R23 ;  /* 0x000000ffff007224 */ /* 0x000fe200078e0017 */
[----:B------:R-:W-:-:S07]  /*3160*/  MOV R2, 0x3180 ;  /* 0x0000318000027802 */ /* 0x000fce0000000f00 */
[----:B------:R-:W-:Y:S05]  /*3170*/  CALL.REL.NOINC `($__internal_0_$__cuda_sm3x_div_rn_noftz_f32_slowpath) ;  /* 0x0000000000447944 */ /* 0x000fea0003c00000 */
.L_x_55:
[----:B------:R-:W-:Y:S05]  /*3180*/  BSYNC.RECONVERGENT B2 ;  /* 0x0000000000027941 */ /* 0x000fea0003800200 */
.L_x_54:
[----:B------:R-:W0:Y:S01]  /*3190*/  LDC.64 R18, c[0x0][0x390] ;  /* 0x0000e400ff127b82 */ /* 0x000e220000000a00 */
[----:B------:R-:W1:Y:S02]  /*31a0*/  LDCU UR5, c[0x0][0x3ac] ;  /* 0x00007580ff0577ac */ /* 0x000e640008000800 */
[----:B-1----:R-:W-:-:S04]  /*31b0*/  IMAD R15, R15, UR5, R17 ;  /* 0x000000050f0f7c24 */ /* 0x002fc8000f8e0211 */
[----:B0-----:R-:W-:-:S06]  /*31c0*/  IMAD.WIDE R18, R15, 0x4, R18 ;  /* 0x000000040f127825 */ /* 0x001fcc00078e0212 */
[----:B------:R-:W2:Y:S02]  /*31d0*/  LDG.E.CONSTANT R18, desc[UR8][R18.64] ;  /* 0x0000000812127981 */ /* 0x000ea4000c1e9900 */
[----:B--2---:R-:W-:-:S07]  /*31e0*/  FFMA R21, R18, R0, R21 ;  /* 0x0000000012157223 */ /* 0x004fce0000000015 */
.L_x_39:
[----:B------:R-:W0:Y:S01]  /*31f0*/  LDC R0, c[0x0][0x3ac] ;  /* 0x0000eb00ff007b82 */ /* 0x000e220000000800 */
[----:B------:R-:W-:-:S07]  /*3200*/  UIADD3 UR5, UPT, UPT, UR4, 0x1, URZ ;  /* 0x0000000104057890 */ /* 0x000fce000fffe0ff */
[----:B------:R-:W1:Y:S01]  /*3210*/  LDC.64 R14, c[0x0][0x398] ;  /* 0x0000e600ff0e7b82 */ /* 0x000e620000000a00 */
[----:B0-----:R-:W-:Y:S01]  /*3220*/  ISETP.NE.AND P0, PT, R0, UR5, PT ;  /* 0x0000000500007c0c */ /* 0x001fe2000bf05270 */
[----:B------:R-:W-:-:S04]  /*3230*/  IMAD R17, R4, R0, R17 ;  /* 0x0000000004117224 */ /* 0x000fc800078e0211 */
[----:B-1----:R-:W-:-:S05]  /*3240*/  IMAD.WIDE R14, R17, 0x4, R14 ;  /* 0x00000004110e7825 */ /* 0x002fca00078e020e */
[----:B------:R0:W-:Y:S03]  /*3250*/  STG.E desc[UR8][R14.64], R21 ;  /* 0x000000150e007986 */ /* 0x0001e6000c101908 */
[----:B------:R-:W-:Y:S05]  /*3260*/  @!P0 EXIT ;  /* 0x000000000000894d */ /* 0x000fea0003800000 */
[----:B------:R-:W-:Y:S01]  /*3270*/  UMOV UR4, UR5 ;  /* 0x0000000500047c82 */ /* 0x000fe20008000000 */
[----:B------:R-:W-:Y:S05]  /*3280*/  BRA `(.L_x_56) ;  /* 0xffffffe800ec7947 */ /* 0x000fea000383ffff */
        .weak           $__internal_0_$__cuda_sm3x_div_rn_noftz_f32_slowpath
        .type           $__internal_0_$__cuda_sm3x_div_rn_noftz_f32_slowpath,@function
        .size           $__internal_0_$__cuda_sm3x_div_rn_noftz_f32_slowpath,(.L_x_115 - $__internal_0_$__cuda_sm3x_div_rn_noftz_f32_slowpath)
$__internal_0_$__cuda_sm3x_div_rn_noftz_f32_slowpath:
[----:B------:R-:W-:Y:S01]  /*3290*/  SHF.R.U32.HI R22, RZ, 0x17, R3 ;  /* 0x00000017ff167819 */ /* 0x000fe20000011603 */
[----:B------:R-:W-:Y:S01]  /*32a0*/  BSSY.RECONVERGENT B0, `(.L_x_57) ;  /* 0x0000066000007945 */ /* 0x000fe20003800200 */
[----:B------:R-:W-:Y:S02]  /*32b0*/  SHF.R.U32.HI R23, RZ, 0x17, R0 ;  /* 0x00000017ff177819 */ /* 0x000fe40000011600 */
[----:B------:R-:W-:Y:S02]  /*32c0*/  LOP3.LUT R22, R22, 0xff, RZ, 0xc0, !PT ;  /* 0x000000ff16167812 */ /* 0x000fe400078ec0ff */
[----:B------:R-:W-:Y:S02]  /*32d0*/  LOP3.LUT R23, R23, 0xff, RZ, 0xc0, !PT ;  /* 0x000000ff17177812 */ /* 0x000fe400078ec0ff */
[----:B------:R-:W-:Y:S02]  /*32e0*/  IADD3 R24, PT, PT, R22, -0x1, RZ ;  /* 0xffffffff16187810 */ /* 0x000fe40007ffe0ff */
[----:B------:R-:W-:-:S02]  /*32f0*/  MOV R25, R3 ;  /* 0x0000000300197202 */ /* 0x000fc40000000f00 */
[----:B------:R-:W-:Y:S02]  /*3300*/  ISETP.GT.U32.AND P0, PT, R24, 0xfd, PT ;  /* 0x000000fd1800780c */ /* 0x000fe40003f04070 */
[----:B------:R-:W-:-:S04]  /*3310*/  IADD3 R24, PT, PT, R23, -0x1, RZ ;  /* 0xffffffff17187810 */ /* 0x000fc80007ffe0ff */
[----:B------:R-:W-:-:S13]  /*3320*/  ISETP.GT.U32.OR P0, PT, R24, 0xfd, P0 ;  /* 0x000000fd1800780c */ /* 0x000fda0000704470 */
[----:B------:R-:W-:Y:S01]  /*3330*/  @!P0 MOV R24, RZ ;  /* 0x000000ff00188202 */ /* 0x000fe20000000f00 */
[----:B------:R-:W-:Y:S06]  /*3340*/  @!P0 BRA `(.L_x_58) ;  /* 0x0000000000648947 */ /* 0x000fec0003800000 */
[----:B------:R-:W-:Y:S02]  /*3350*/  FSETP.GTU.FTZ.AND P0, PT, |R0|, +INF , PT ;  /* 0x7f8000000000780b */ /* 0x000fe40003f1c200 */
[----:B------:R-:W-:-:S04]  /*3360*/  FSETP.GTU.FTZ.AND P1, PT, |R3|, +INF , PT ;  /* 0x7f8000000300780b */ /* 0x000fc80003f3c200 */
[----:B------:R-:W-:-:S13]  /*3370*/  PLOP3.LUT P0, PT, P0, P1, PT, 0xf8, 0x8f ;  /* 0x00000000008f781c */ /* 0x000fda0000703f70 */
[----:B------:R-:W-:Y:S05]  /*3380*/  @P0 BRA `(.L_x_59) ;  /* 0x0000000400580947 */ /* 0x000fea0003800000 */
[----:B------:R-:W-:-:S13]  /*3390*/  LOP3.LUT P0, RZ, R25, 0x7fffffff, R0, 0xc8, !PT ;  /* 0x7fffffff19ff7812 */ /* 0x000fda000780c800 */
[----:B------:R-:W-:Y:S05]  /*33a0*/  @!P0 BRA `(.L_x_60) ;  /* 0x0000000400488947 */ /* 0x000fea0003800000 */
[C---:B------:R-:W-:Y:S02]  /*33b0*/  FSETP.NEU.FTZ.AND P2, PT, |R0|.reuse, +INF , PT ;  /* 0x7f8000000000780b */ /* 0x040fe40003f5d200 */
[----:B------:R-:W-:Y:S02]  /*33c0*/  FSETP.NEU.FTZ.AND P1, PT, |R3|, +INF , PT ;  /* 0x7f8000000300780b */ /* 0x000fe40003f3d200 */
[----:B------:R-:W-:-:S11]  /*33d0*/  FSETP.NEU.FTZ.AND P0, PT, |R0|, +INF , PT ;  /* 0x7f8000000000780b */ /* 0x000fd60003f1d200 */
[----:B------:R-:W-:Y:S05]  /*33e0*/  @!P1 BRA !P2, `(.L_x_60) ;  /* 0x0000000400389947 */ /* 0x000fea0005000000 */
[----:B------:R-:W-:-:S04]  /*33f0*/  LOP3.LUT P2, RZ, R0, 0x7fffffff, RZ, 0xc0, !PT ;  /* 0x7fffffff00ff7812 */ /* 0x000fc8000784c0ff */
[----:B------:R-:W-:-:S13]  /*3400*/  PLOP3.LUT P1, PT, P1, P2, PT, 0x2f, 0xf2 ;  /* 0x0000000000f2781c */ /* 0x000fda0000f24577 */
[----:B------:R-:W-:Y:S05]  /*3410*/  @P1 BRA `(.L_x_61) ;  /* 0x0000000400241947 */ /* 0x000fea0003800000 */
[----:B------:R-:W-:-:S04]  /*3420*/  LOP3.LUT P1, RZ, R25, 0x7fffffff, RZ, 0xc0, !PT ;  /* 0x7fffffff19ff7812 */ /* 0x000fc8000782c0ff */
[----:B------:R-:W-:-:S13]  /*3430*/  PLOP3.LUT P0, PT, P0, P1, PT, 0x2f, 0xf2 ;  /* 0x0000000000f2781c */ /* 0x000fda0000702577 */
[----:B------:R-:W-:Y:S05]  /*3440*/  @P0 BRA `(.L_x_62) ;  /* 0x00000004000c0947 */ /* 0x000fea0003800000 */
[----:B------:R-:W-:-:S04]  /*3450*/  IADD3 R24, PT, PT, R23, -0x1, RZ ;  /* 0xffffffff17187810 */ /* 0x000fc80007ffe0ff */
[----:B------:R-:W-:Y:S02]  /*3460*/  ISETP.GE.AND P0, PT, R24, RZ, PT ;  /* 0x000000ff1800720c */ /* 0x000fe40003f06270 */
[----:B------:R-:W-:-:S04]  /*3470*/  IADD3 R24, PT, PT, R22, -0x1, RZ ;  /* 0xffffffff16187810 */ /* 0x000fc80007ffe0ff */
[----:B------:R-:W-:-:S07]  /*3480*/  ISETP.GE.AND P1, PT, R24, RZ, PT ;  /* 0x000000ff1800720c */ /* 0x000fce0003f26270 */
[----:B------:R-:W-:Y:S01]  /*3490*/  @P0 MOV R24, RZ ;  /* 0x000000ff00180202 */ /* 0x000fe20000000f00 */
[----:B------:R-:W-:Y:S01]  /*34a0*/  @!P0 FFMA R0, R0, 1.84467440737095516160e+19, RZ ;  /* 0x5f80000000008823 */ /* 0x000fe200000000ff */
[----:B------:R-:W-:-:S04]  /*34b0*/  @!P0 MOV R24, 0xffffffc0 ;  /* 0xffffffc000188802 */ /* 0x000fc80000000f00 */
[----:B------:R-:W-:Y:S01]  /*34c0*/  @!P1 FFMA R25, R3, 1.84467440737095516160e+19, RZ ;  /* 0x5f80000003199823 */ /* 0x000fe200000000ff */
[----:B------:R-:W-:-:S07]  /*34d0*/  @!P1 IADD3 R24, PT, PT, R24, 0x40, RZ ;  /* 0x0000004018189810 */ /* 0x000fce0007ffe0ff */
.L_x_58:
[----:B------:R-:W-:Y:S01]  /*34e0*/  LEA R28, R22, 0xc0800000, 0x17 ;  /* 0xc0800000161c7811 */ /* 0x000fe200078eb8ff */
[----:B------:R-:W-:Y:S01]  /*34f0*/  VIADD R27, R23, 0xffffff81 ;  /* 0xffffff81171b7836 */ /* 0x000fe20000000000 */
[----:B------:R-:W-:Y:S02]  /*3500*/  BSSY.RECONVERGENT B1, `(.L_x_63) ;  /* 0x0000035000017945 */ /* 0x000fe40003800200 */
[----:B------:R-:W-:Y:S01]  /*3510*/  IADD3 R28, PT, PT, -R28, R25, RZ ;  /* 0x000000191c1c7210 */ /* 0x000fe20007ffe1ff */
[C---:B------:R-:W-:Y:S01]  /*3520*/  IMAD R0, R27.reuse, -0x800000, R0 ;  /* 0xff8000001b007824 */ /* 0x040fe200078e0200 */
[----:B------:R-:W-:Y:S02]  /*3530*/  IADD3 R27, PT, PT, R27, 0x7f, -R22 ;  /* 0x0000007f1b1b7810 */ /* 0x000fe40007ffe816 */
[----:B------:R-:W0:Y:S01]  /*3540*/  MUFU.RCP R26, R28 ;  /* 0x0000001c001a7308 */ /* 0x000e220000001000 */
[----:B------:R-:W-:-:S04]  /*3550*/  FADD.FTZ R25, -R28, -RZ ;  /* 0x800000ff1c197221 */ /* 0x000fc80000010100 */
[----:B0-----:R-:W-:-:S04]  /*3560*/  FFMA R23, R26, R25, 1 ;  /* 0x3f8000001a177423 */ /* 0x001fc80000000019 */
[----:B------:R-:W-:-:S04]  /*3570*/  FFMA R23, R26, R23, R26 ;  /* 0x000000171a177223 */ /* 0x000fc8000000001a */
[----:B------:R-:W-:-:S04]  /*3580*/  FFMA R26, R0, R23, RZ ;  /* 0x00000017001a7223 */ /* 0x000fc800000000ff */
[----:B------:R-:W-:-:S04]  /*3590*/  FFMA R22, R25, R26, R0 ;  /* 0x0000001a19167223 */ /* 0x000fc80000000000 */
[----:B------:R-:W-:Y:S01]  /*35a0*/  FFMA R22, R23, R22, R26 ;  /* 0x0000001617167223 */ /* 0x000fe2000000001a */
[----:B------:R-:W-:-:S03]  /*35b0*/  IADD3 R26, PT, PT, R27, R24, RZ ;  /* 0x000000181b1a7210 */ /* 0x000fc60007ffe0ff */
[----:B------:R-:W-:-:S04]  /*35c0*/  FFMA R0, R25, R22, R0 ;  /* 0x0000001619007223 */ /* 0x000fc80000000000 */
[----:B------:R-:W-:-:S05]  /*35d0*/  FFMA R25, R23, R0, R22 ;  /* 0x0000000017197223 */ /* 0x000fca0000000016 */
[----:B------:R-:W-:-:S04]  /*35e0*/  SHF.R.U32.HI R27, RZ, 0x17, R25 ;  /* 0x00000017ff1b7819 */ /* 0x000fc80000011619 */
[----:B------:R-:W-:-:S04]  /*35f0*/  LOP3.LUT R27, R27, 0xff, RZ, 0xc0, !PT ;  /* 0x000000ff1b1b7812 */ /* 0x000fc800078ec0ff */
[----:B------:R-:W-:-:S04]  /*3600*/  IADD3 R24, PT, PT, R27, R26, RZ ;  /* 0x0000001a1b187210 */ /* 0x000fc80007ffe0ff */
[----:B------:R-:W-:-:S04]  /*3610*/  IADD3 R27, PT, PT, R24, -0x1, RZ ;  /* 0xffffffff181b7810 */ /* 0x000fc80007ffe0ff */
[----:B------:R-:W-:-:S13]  /*3620*/  ISETP.GE.U32.AND P0, PT, R27, 0xfe, PT ;  /* 0x000000fe1b00780c */ /* 0x000fda0003f06070 */
[----:B------:R-:W-:Y:S05]  /*3630*/  @!P0 BRA `(.L_x_64) ;  /* 0x0000000000808947 */ /* 0x000fea0003800000 */
[----:B------:R-:W-:-:S13]  /*3640*/  ISETP.GT.AND P0, PT, R24, 0xfe, PT ;  /* 0x000000fe1800780c */ /* 0x000fda0003f04270 */
[----:B------:R-:W-:Y:S05]  /*3650*/  @P0 BRA `(.L_x_65) ;  /* 0x00000000006c0947 */ /* 0x000fea0003800000 */
[----:B------:R-:W-:-:S13]  /*3660*/  ISETP.GE.AND P0, PT, R24, 0x1, PT ;  /* 0x000000011800780c */ /* 0x000fda0003f06270 */
[----:B------:R-:W-:Y:S05]  /*3670*/  @P0 BRA `(.L_x_66) ;  /* 0x0000000000740947 */ /* 0x000fea0003800000 */
[----:B------:R-:W-:Y:S02]  /*3680*/  ISETP.GE.AND P0, PT, R24, -0x18, PT ;  /* 0xffffffe81800780c */ /* 0x000fe40003f06270 */
[----:B------:R-:W-:-:S11]  /*3690*/  LOP3.LUT R25, R25, 0x80000000, RZ, 0xc0, !PT ;  /* 0x8000000019197812 */ /* 0x000fd600078ec0ff */
[----:B------:R-:W-:Y:S05]  /*36a0*/  @!P0 BRA `(.L_x_66) ;  /* 0x0000000000688947 */ /* 0x000fea0003800000 */
[CCC-:B------:R-:W-:Y:S01]  /*36b0*/  FFMA.RZ R26, R23.reuse, R0.reuse, R22.reuse ;  /* 0x00000000171a7223 */ /* 0x1c0fe2000000c016 */
[CCC-:B------:R-:W-:Y:S01]  /*36c0*/  FFMA.RP R27, R23.reuse, R0.reuse, R22.reuse ;  /* 0x00000000171b7223 */ /* 0x1c0fe20000008016 */
[----:B------:R-:W-:Y:S01]  /*36d0*/  FFMA.RM R0, R23, R0, R22 ;  /* 0x0000000017007223 */ /* 0x000fe20000004016 */
[----:B------:R-:W-:Y:S02]  /*36e0*/  IADD3 R22, PT, PT, R24, 0x20, RZ ;  /* 0x0000002018167810 */ /* 0x000fe40007ffe0ff */
[----:B------:R-:W-:Y:S02]  /*36f0*/  LOP3.LUT R23, R26, 0x7fffff, RZ, 0xc0, !PT ;  /* 0x007fffff1a177812 */ /* 0x000fe400078ec0ff */
[C---:B------:R-:W-:Y:S02]  /*3700*/  ISETP.NE.AND P2, PT, R24.reuse, RZ, PT ;  /* 0x000000ff1800720c */ /* 0x040fe40003f45270 */
[----:B------:R-:W-:Y:S02]  /*3710*/  LOP3.LUT R23, R23, 0x800000, RZ, 0xfc, !PT ;  /* 0x0080000017177812 */ /* 0x000fe400078efcff */
[----:B------:R-:W-:-:S02]  /*3720*/  ISETP.NE.AND P1, PT, R24, RZ, PT ;  /* 0x000000ff1800720c */ /* 0x000fc40003f25270 */
[----:B------:R-:W-:Y:S02]  /*3730*/  IADD3 R24, PT, PT, -R24, RZ, RZ ;  /* 0x000000ff18187210 */ /* 0x000fe40007ffe1ff */
[----:B------:R-:W-:Y:S02]  /*3740*/  SHF.L.U32 R22, R23, R22, RZ ;  /* 0x0000001617167219 */ /* 0x000fe400000006ff */
[----:B------:R-:W-:Y:S02]  /*3750*/  FSETP.NEU.FTZ.AND P0, PT, R27, R0, PT ;  /* 0x000000001b00720b */ /* 0x000fe40003f1d000 */
[----:B------:R-:W-:Y:S02]  /*3760*/  SEL R24, R24, RZ, P2 ;  /* 0x000000ff18187207 */ /* 0x000fe40001000000 */
[----:B------:R-:W-:Y:S02]  /*3770*/  ISETP.NE.AND P1, PT, R22, RZ, P1 ;  /* 0x000000ff1600720c */ /* 0x000fe40000f25270 */
[----:B------:R-:W-:-:S02]  /*3780*/  SHF.R.U32.HI R23, RZ, R24, R23 ;  /* 0x00000018ff177219 */ /* 0x000fc40000011617 */
[----:B------:R-:W-:Y:S02]  /*3790*/  PLOP3.LUT P0, PT, P0, P1, PT, 0xf8, 0x8f ;  /* 0x00000000008f781c */ /* 0x000fe40000703f70 */
[----:B------:R-:W-:Y:S02]  /*37a0*/  SHF.R.U32.HI R22, RZ, 0x1, R23 ;  /* 0x00000001ff167819 */ /* 0x000fe40000011617 */
[----:B------:R-:W-:-:S04]  /*37b0*/  SEL R27, RZ, 0x1, !P0 ;  /* 0x00000001ff1b7807 */ /* 0x000fc80004000000 */
[----:B------:R-:W-:-:S04]  /*37c0*/  LOP3.LUT R0, R27, 0x1, R22, 0xf8, !PT ;  /* 0x000000011b007812 */ /* 0x000fc800078ef816 */
[----:B------:R-:W-:-:S04]  /*37d0*/  LOP3.LUT R23, R0, R23, RZ, 0xc0, !PT ;  /* 0x0000001700177212 */ /* 0x000fc800078ec0ff */
[----:B------:R-:W-:-:S04]  /*37e0*/  IADD3 R22, PT, PT, R22, R23, RZ ;  /* 0x0000001716167210 */ /* 0x000fc80007ffe0ff */
[----:B------:R-:W-:Y:S01]  /*37f0*/  LOP3.LUT R25, R22, R25, RZ, 0xfc, !PT ;  /* 0x0000001916197212 */ /* 0x000fe200078efcff */
[----:B------:R-:W-:Y:S06]  /*3800*/  BRA `(.L_x_66) ;  /* 0x0000000000107947 */ /* 0x000fec0003800000 */
.L_x_65:
[----:B------:R-:W-:-:S04]  /*3810*/  LOP3.LUT R25, R25, 0x80000000, RZ, 0xc0, !PT ;  /* 0x8000000019197812 */ /* 0x000fc800078ec0ff */
[----:B------:R-:W-:Y:S01]  /*3820*/  LOP3.LUT R25, R25, 0x7f800000, RZ, 0xfc, !PT ;  /* 0x7f80000019197812 */ /* 0x000fe200078efcff */
[----:B------:R-:W-:Y:S06]  /*3830*/  BRA `(.L_x_66) ;  /* 0x0000000000047947 */ /* 0x000fec0003800000 */
.L_x_64:
[----:B------:R-:W-:-:S07]  /*3840*/  LEA R25, R26, R25, 0x17 ;  /* 0x000000191a197211 */ /* 0x000fce00078eb8ff */
.L_x_66:
[----:B------:R-:W-:Y:S05]  /*3850*/  BSYNC.RECONVERGENT B1 ;  /* 0x0000000000017941 */ /* 0x000fea0003800200 */
.L_x_63:
[----:B------:R-:W-:Y:S01]  /*3860*/  MOV R0, R25 ;  /* 0x0000001900007202 */ /* 0x000fe20000000f00 */
[----:B------:R-:W-:Y:S06]  /*3870*/  BRA `(.L_x_67) ;  /* 0x0000000000207947 */ /* 0x000fec0003800000 */
.L_x_62:
[----:B------:R-:W-:-:S04]  /*3880*/  LOP3.LUT R0, R25, 0x80000000, R0, 0x48, !PT ;  /* 0x8000000019007812 */ /* 0x000fc800078e4800 */
[----:B------:R-:W-:Y:S01]  /*3890*/  LOP3.LUT R0, R0, 0x7f800000, RZ, 0xfc, !PT ;  /* 0x7f80000000007812 */ /* 0x000fe200078efcff */
[----:B------:R-:W-:Y:S06]  /*38a0*/  BRA `(.L_x_67) ;  /* 0x0000000000147947 */ /* 0x000fec0003800000 */
.L_x_61:
[----:B------:R-:W-:Y:S01]  /*38b0*/  LOP3.LUT R0, R25, 0x80000000, R0, 0x48, !PT ;  /* 0x8000000019007812 */ /* 0x000fe200078e4800 */
[----:B------:R-:W-:Y:S06]  /*38c0*/  BRA `(.L_x_67) ;  /* 0x00000000000c7947 */ /* 0x000fec0003800000 */
.L_x_60:
[----:B------:R-:W0:Y:S01]  /*38d0*/  MUFU.RSQ R0, -QNAN ;  /* 0xffc0000000007908 */ /* 0x000e220000001400 */
[----:B------:R-:W-:Y:S05]  /*38e0*/  BRA `(.L_x_67) ;  /* 0x0000000000047947 */ /* 0x000fea0003800000 */
.L_x_59:
[----:B------:R-:W-:-:S07]  /*38f0*/  FADD.FTZ R0, R0, R3 ;  /* 0x0000000300007221 */ /* 0x000fce0000010000 */
.L_x_67:
[----:B------:R-:W-:Y:S05]  /*3900*/  BSYNC.RECONVERGENT B0 ;  /* 0x0000000000007941 */ /* 0x000fea0003800200 */
.L_x_57:
[----:B------:R-:W-:Y:S01]  /*3910*/  HFMA2 R23, -RZ, RZ, 0, 0 ;  /* 0x00000000ff177431 */ /* 0x000fe200000001ff */
[----:B------:R-:W-:-:S04]  /*3920*/  MOV R22, R2 ;  /* 0x0000000200167202 */ /* 0x000fc80000000f00 */
[----:B0-----:R-:W-:Y:S05]  /*3930*/  RET.REL.NODEC R22 `(_Z25fused_attention_kernel_v2PKfS0_S0_Pfiiii) ;  /* 0xffffffc416b07950 */ /* 0x001fea0003c3ffff */
.L_x_68:
[----:B------:R-:W-:-:S00]  /*3940*/  BRA `(.L_x_68) ;  /* 0xfffffffc00fc7947 */ /* 0x000fc0000383ffff */
[----:B------:R-:W-:-:S00]  /*3950*/  NOP ;  /* 0x0000000000007918 */ /* 0x000fc00000000000 */
        /* <DEDUP_REMOVED lines=10> */
.L_x_115:


//--------------------- .text._Z22fused_attention_kernelPKfS0_S0_Pfiiii --------------------------
	.section	.text._Z22fused_attention_kernelPKfS0_S0_Pfiiii,"ax",@progbits
	.align	128
        .global         _Z22fused_attention_kernelPKfS0_S0_Pfiiii
        .type           _Z22fused_attention_kernelPKfS0_S0_Pfiiii,@function
        .size           _Z22fused_attention_kernelPKfS0_S0_Pfiiii,(.L_x_118 - _Z22fused_attention_kernelPKfS0_S0_Pfiiii)
        .other          _Z22fused_attention_kernelPKfS0_S0_Pfiiii,@"STO_CUDA_ENTRY STV_DEFAULT"
_Z22fused_attention_kernelPKfS0_S0_Pfiiii:
.text._Z22fused_attention_kernelPKfS0_S0_Pfiiii:
[----:B------:R-:W-:Y:S01]  /*0000*/  LDC R1, c[0x0][0x37c] ;  /* 0x0000df00ff017b82 */ /* 0x000fe20000000800 */
[----:B------:R-:W0:Y:S07]  /*0010*/  S2R R6, SR_TID.X ;  /* 0x0000000000067919 */ /* 0x000e2e0000002100 */
[----:B------:R-:W1:Y:S01]  /*0020*/  LDC R3, c[0x0][0x360] ;  /* 0x0000d800ff037b82 */ /* 0x000e620000000800 */
[----:B------:R-:W2:Y:S07]  /*0030*/  LDCU UR6, c[0x0][0x3a8] ;  /* 0x00007500ff0677ac */ /* 0x000eae0008000800 */
[----:B------:R-:W3:Y:S01]  /*0040*/  S2UR UR4, SR_CTAID.X ;  /* 0x00000000000479c3 */ /* 0x000ee20000002500 */
[----:B-1----:R-:W-:-:S02]  /*0050*/  SHF.R.U32.HI R3, RZ, 0x5, R3 ;  /* 0x00000005ff037819 */ /* 0x002fc40000011603 */
[----:B0-----:R-:W-:-:S05]  /*0060*/  SHF.R.U32.HI R0, RZ, 0x5, R6 ;  /* 0x00000005ff007819 */ /* 0x001fca0000011606 */
[----:B---3--:R-:W-:-:S05]  /*0070*/  IMAD R3, R3, UR4, R0 ;  /* 0x0000000403037c24 */ /* 0x008fca000f8e0200 */
[----:B--2---:R-:W-:-:S13]  /*0080*/  ISETP.GE.AND P0, PT, R3, UR6, PT ;  /* 0x0000000603007c0c */ /* 0x004fda000bf06270 */
[----:B------:R-:W-:Y:S05]  /*0090*/  @P0 EXIT ;  /* 0x000000000000094d */ /* 0x000fea0003800000 */
[----:B------:R-:W0:Y:S01]  /*00a0*/  LDC R7, c[0x0][0x3ac] ;  /* 0x0000eb00ff077b82 */ /* 0x000e220000000800 */
[----:B------:R-:W1:Y:S01]  /*00b0*/  LDCU UR7, c[0x0][0x3a4] ;  /* 0x00007480ff0777ac */ /* 0x000e620008000800 */
[----:B------:R-:W-:-:S06]  /*00c0*/  LOP3.LUT R6, R6, 0x1f, RZ, 0xc0, !PT ;  /* 0x0000001f06067812 */ /* 0x000fcc00078ec0ff */
[----:B------:R-:W-:Y:S08]  /*00d0*/  S2UR UR4, SR_CTAID.Y ;  /* 0x00000000000479c3 */ /* 0x000ff00000002600 */
[----:B------:R-:W1:Y:S01]  /*00e0*/  S2UR UR5, SR_CTAID.Z ;  /* 0x00000000000579c3 */ /* 0x000e620000002700 */
[----:B0-----:R-:W-:-:S04]  /*00f0*/  I2FP.F32.S32 R0, R7 ;  /* 0x0000000700007245 */ /* 0x001fc80000201400 */
[----:B------:R0:W2:Y:S01]  /*0100*/  MUFU.RSQ R5, R0 ;  /* 0x0000000000057308 */ /* 0x0000a20000001400 */
[----:B------:R-:W-:-:S05]  /*0110*/  VIADD R2, R0, 0xf3000000 ;  /* 0xf300000000027836 */ /* 0x000fca0000000000 */
[----:B------:R-:W-:Y:S01]  /*0120*/  ISETP.GT.U32.AND P0, PT, R2, 0x727fffff, PT ;  /* 0x727fffff0200780c */ /* 0x000fe20003f04070 */
[----:B-1----:R-:W-:-:S04]  /*0130*/  UIMAD UR4, UR5, UR7, UR4 ;  /* 0x00000007050472a4 */ /* 0x002fc8000f8e0204 */
[----:B------:R-:W-:-:S06]  /*0140*/  UIMAD UR4, UR4, UR6, URZ ;  /* 0x00000006040472a4 */ /* 0x000fcc000f8e02ff */
[----:B------:R-:W-:-:S04]  /*0150*/  IMAD R8, R7, UR4, RZ ;  /* 0x0000000407087c24 */ /* 0x000fc8000f8e02ff */
[----:B------:R-:W-:Y:S01]  /*0160*/  IMAD R7, R3, R7, R8 ;  /* 0x0000000703077224 */ /* 0x000fe200078e0208 */
[----:B0-2---:R-:W-:Y:S06]  /*0170*/  @!P0 BRA `(.L_x_69) ;  /* 0x00000000000c8947 */ /* 0x005fec0003800000 */
[----:B------:R-:W-:-:S07]  /*0180*/  MOV R4, 0x1a0 ;  /* 0x000001a000047802 */ /* 0x000fce0000000f00 */
[----:B------:R-:W-:Y:S05]  /*0190*/  CALL.REL.NOINC `($__internal_2_$__cuda_sm20_sqrt_rn_f32_slowpath) ;  /* 0x0000001c00847944 */ /* 0x000fea0003c00000 */
[----:B------:R-:W-:Y:S05]  /*01a0*/  BRA `(.L_x_70) ;  /* 0x0000000000107947 */ /* 0x000fea0003800000 */
.L_x_69:
[----:B------:R-:W-:Y:S01]  /*01b0*/  FMUL.FTZ R3, R0, R5 ;  /* 0x0000000500037220 */ /* 0x000fe20000410000 */
[----:B------:R-:W-:-:S03]  /*01c0*/  FMUL.FTZ R5, R5, 0.5 ;  /* 0x3f00000005057820 */ /* 0x000fc60000410000 */
[----:B------:R-:W-:-:S04]  /*01d0*/  FFMA R0, -R3, R3, R0 ;  /* 0x0000000303007223 */ /* 0x000fc80000000100 */
[----:B------:R-:W-:-:S07]  /*01e0*/  FFMA R0, R0, R5, R3 ;  /* 0x0000000500007223 */ /* 0x000fce0000000003 */
.L_x_70:
[----:B------:R-:W-:-:S05]  /*01f0*/  VIADD R2, R0, 0x1800000 ;  /* 0x0180000000027836 */ /* 0x000fca0000000000 */
[----:B------:R-:W-:-:S04]  /*0200*/  LOP3.LUT R2, R2, 0x7f800000, RZ, 0xc0, !PT ;  /* 0x7f80000002027812 */ /* 0x000fc800078ec0ff */
[----:B------:R-:W-:-:S13]  /*0210*/  ISETP.GT.U32.AND P0, PT, R2, 0x1ffffff, PT ;  /* 0x01ffffff0200780c */ /* 0x000fda0003f04070 */
[----:B------:R-:W-:Y:S05]  /*0220*/  @P0 BRA `(.L_x_71) ;  /* 0x00000000000c0947 */ /* 0x000fea0003800000 */
[----:B------:R-:W-:-:S07]  /*0230*/  MOV R2, 0x250 ;  /* 0x0000025000027802 */ /* 0x000fce0000000f00 */
[----:B------:R-:W-:Y:S05]  /*0240*/  CALL.REL.NOINC `($__internal_1_$__cuda_sm20_rcp_rn_f32_slowpath) ;  /* 0x0000001800887944 */ /* 0x000fea0003c00000 */
[----:B------:R-:W-:Y:S05]  /*0250*/  BRA `(.L_x_72) ;  /* 0x0000000000107947 */ /* 0x000fea0003800000 */
.L_x_71:
[----:B------:R-:W0:Y:S02]  /*0260*/  MUFU.RCP R3, R0 ;  /* 0x0000000000037308 */ /* 0x000e240000001000 */
[----:B0-----:R-:W-:-:S04]  /*0270*/  FFMA R2, R3, R0, -1 ;  /* 0xbf80000003027423 */ /* 0x001fc80000000000 */
[----:B------:R-:W-:-:S04]  /*0280*/  FADD.FTZ R2, -R2, -RZ ;  /* 0x800000ff02027221 */ /* 0x000fc80000010100 */
[----:B------:R-:W-:-:S07]  /*0290*/  FFMA R0, R3, R2, R3 ;  /* 0x0000000203007223 */ /* 0x000fce0000000003 */
.L_x_72:
[----:B------:R-:W0:Y:S01]  /*02a0*/  LDCU UR8, c[0x0][0x3a8] ;  /* 0x00007500ff0877ac */ /* 0x000e220008000800 */
[----:B------:R-:W-:Y:S01]  /*02b0*/  MOV R9, 0xff800000 ;  /* 0xff80000000097802 */ /* 0x000fe20000000f00 */
[----:B------:R-:W1:Y:S01]  /*02c0*/  LDCU.64 UR12, c[0x0][0x358] ;  /* 0x00006b00ff0c77ac */ /* 0x000e620008000a00 */
[----:B0-----:R-:W-:Y:S02]  /*02d0*/  UISETP.GE.AND UP0, UPT, UR8, 0x1, UPT ;  /* 0x000000010800788c */ /* 0x001fe4000bf06270 */
[----:B------:R-:W-:-:S04]  /*02e0*/  UIADD3 UR4, UPT, UPT, UR8, 0x3f, URZ ;  /* 0x0000003f08047890 */ /* 0x000fc8000fffe0ff */
[----:B------:R-:W-:-:S04]  /*02f0*/  USHF.R.S32.HI UR5, URZ, 0x1f, UR4 ;  /* 0x0000001fff057899 */ /* 0x000fc80008011404 */
[----:B------:R-:W-:-:S04]  /*0300*/  ULEA.HI UR5, UR5, UR4, URZ, 0x6 ;  /* 0x0000000405057291 */ /* 0x000fc8000f8f30ff */
[----:B------:R-:W-:Y:S01]  /*0310*/  USHF.R.S32.HI UR5, URZ, 0x6, UR5 ;  /* 0x00000006ff057899 */ /* 0x000fe20008011405 */
[----:B-1----:R-:W-:Y:S11]  /*0320*/  BRA.U !UP0, `(.L_x_73) ;  /* 0x0000000d08a47547 */ /* 0x002ff6000b800000 */
[----:B------:R-:W0:Y:S02]  /*0330*/  LDCU UR4, c[0x0][0x3ac] ;  /* 0x00007580ff0477ac */ /* 0x000e240008000800 */
[----:B0-----:R-:W-:-:S09]  /*0340*/  UISETP.GE.AND UP0, UPT, UR4, 0x1, UPT ;  /* 0x000000010400788c */ /* 0x001fd2000bf06270 */
[----:B------:R-:W-:Y:S05]  /*0350*/  BRA.U !UP0, `(.L_x_74) ;  /* 0x0000000908b47547 */ /* 0x000fea000b800000 */
[----:B------:R-:W-:Y:S01]  /*0360*/  UISETP.LT.AND UP0, UPT, UR5, 0x1, UPT ;  /* 0x000000010500788c */ /* 0x000fe2000bf01270 */
[----:B------:R-:W-:Y:S01]  /*0370*/  IMAD.MOV.U32 R9, RZ, RZ, -0x800000 ;  /* 0xff800000ff097424 */ /* 0x000fe200078e00ff */
[----:B------:R-:W-:Y:S01]  /*0380*/  ULOP3.LUT UR10, UR4, 0xf, URZ, 0xc0, !UPT ;  /* 0x0000000f040a7892 */ /* 0x000fe2000f8ec0ff */
[----:B------:R-:W-:Y:S01]  /*0390*/  IMAD.MOV.U32 R10, RZ, RZ, RZ ;  /* 0x000000ffff0a7224 */ /* 0x000fe200078e00ff */
[----:B------:R-:W-:Y:S02]  /*03a0*/  ULOP3.LUT UR4, UR4, 0x7, URZ, 0xc0, !UPT ;  /* 0x0000000704047892 */ /* 0x000fe4000f8ec0ff */
[----:B------:R-:W-:-:S12]  /*03b0*/  USEL UR9, UR5, 0x1, !UP0 ;  /* 0x0000000105097887 */ /* 0x000fd8000c000000 */
.L_x_82:
[----:B0-----:R-:W0:Y:S01]  /*03c0*/  LDCU UR8, c[0x0][0x3a8] ;  /* 0x00007500ff0877ac */ /* 0x001e220008000800 */
[----:B------:R-:W-:Y:S01]  /*03d0*/  SHF.L.U32 R11, R10, 0x6, RZ ;  /* 0x000000060a0b7819 */ /* 0x000fe200000006ff */
[----:B------:R-:W-:Y:S03]  /*03e0*/  BSSY.RECONVERGENT B0, `(.L_x_75) ;  /* 0x00000a0000007945 */ /* 0x000fe60003800200 */
[----:B------:R-:W-:-:S04]  /*03f0*/  LOP3.LUT R11, R11, R6, RZ, 0xfc, !PT ;  /* 0x000000060b0b7212 */ /* 0x000fc800078efcff */
[----:B0-----:R-:W-:-:S13]  /*0400*/  ISETP.GE.AND P0, PT, R11, UR8, PT ;  /* 0x000000080b007c0c */ /* 0x001fda000bf06270 */
[----:B------:R-:W-:Y:S05]  /*0410*/  @P0 BRA `(.L_x_76) ;  /* 0x0000000800700947 */ /* 0x000fea0003800000 */
[----:B------:R-:W0:Y:S01]  /*0420*/  LDC R12, c[0x0][0x3ac] ;  /* 0x0000eb00ff0c7b82 */ /* 0x000e220000000800 */
[----:B------:R-:W-:Y:S02]  /*0430*/  IMAD.MOV.U32 R19, RZ, RZ, RZ ;  /* 0x000000ffff137224 */ /* 0x000fe400078e00ff */
[----:B------:R-:W-:Y:S01]  /*0440*/  IMAD.MOV.U32 R14, RZ, RZ, RZ ;  /* 0x000000ffff0e7224 */ /* 0x000fe200078e00ff */
[----:B0-----:R-:W-:Y:S01]  /*0450*/  ISETP.GE.U32.AND P0, PT, R12, 0x10, PT ;  /* 0x000000100c00780c */ /* 0x001fe20003f06070 */
[----:B------:R-:W-:-:S12]  /*0460*/  IMAD R13, R11, R12, R8 ;  /* 0x0000000c0b0d7224 */ /* 0x000fd800078e0208 */
[----:B------:R-:W-:Y:S05]  /*0470*/  @!P0 BRA `(.L_x_77) ;  /* 0x0000000000f88947 */ /* 0x000fea0003800000 */
[----:B------:R-:W-:Y:S01]  /*0480*/  LOP3.LUT R14, R12, 0x7ffffff0, RZ, 0xc0, !PT ;  /* 0x7ffffff00c0e7812 */ /* 0x000fe200078ec0ff */
[----:B------:R-:W-:Y:S02]  /*0490*/  HFMA2 R19, -RZ, RZ, 0, 0 ;  /* 0x00000000ff137431 */ /* 0x000fe400000001ff */
[----:B------:R-:W-:Y:S02]  /*04a0*/  IMAD.MOV.U32 R15, RZ, RZ, R13 ;  /* 0x000000ffff0f7224 */ /* 0x000fe400078e000d */
[----:B------:R-:W-:Y:S01]  /*04b0*/  IMAD.MOV.U32 R17, RZ, RZ, R7 ;  /* 0x000000ffff117224 */ /* 0x000fe200078e0007 */
[----:B------:R-:W-:-:S07]  /*04c0*/  IADD3 R16, PT, PT, -R14, RZ, RZ ;  /* 0x000000ff0e107210 */ /* 0x000fce0007ffe1ff */
.L_x_78:
[----:B------:R-:W0:Y:S08]  /*04d0*/  LDC.64 R4, c[0x0][0x380] ;  /* 0x0000e000ff047b82 */ /* 0x000e300000000a00 */
[----:B------:R-:W1:Y:S01]  /*04e0*/  LDC.64 R2, c[0x0][0x388] ;  /* 0x0000e200ff027b82 */ /* 0x000e620000000a00 */
[----:B0-----:R-:W-:-:S05]  /*04f0*/  IMAD.WIDE R4, R17, 0x4, R4 ;  /* 0x0000000411047825 */ /* 0x001fca00078e0204 */
[----:B------:R-:W2:Y:S01]  /*0500*/  LDG.E R18, desc[UR12][R4.64] ;  /* 0x0000000c04127981 */ /* 0x000ea2000c1e1900 */
[----:B-1----:R-:W-:-:S03]  /*0510*/  IMAD.WIDE R2, R15, 0x4, R2 ;  /* 0x000000040f027825 */ /* 0x002fc600078e0202 */
[----:B------:R-:W3:Y:S04]  /*0520*/  LDG.E R23, desc[UR12][R4.64+0x4] ;  /* 0x0000040c04177981 */ /* 0x000ee8000c1e1900 */
[----:B------:R-:W2:Y:S04]  /*0530*/  LDG.E R22, desc[UR12][R2.64] ;  /* 0x0000000c02167981 */ /* 0x000ea8000c1e1900 */
[----:B------:R-:W3:Y:S04]  /*0540*/  LDG.E R24, desc[UR12][R2.64+0x4] ;  /* 0x0000040c02187981 */ /* 0x000ee8000c1e1900 */
[----:B------:R-:W4:Y:S04]  /*0550*/  LDG.E R21, desc[UR12][R4.64+0x8] ;  /* 0x0000080c04157981 */ /* 0x000f28000c1e1900 */
[----:B------:R-:W4:Y:S04]  /*0560*/  LDG.E R20, desc[UR12][R2.64+0x8] ;  /* 0x0000080c02147981 */ /* 0x000f28000c1e1900 */
[----:B------:R-:W5:Y:S04]  /*0570*/  LDG.E R25, desc[UR12][R4.64+0x14] ;  /* 0x0000140c04197981 */ /* 0x000f68000c1e1900 */
[----:B------:R-:W5:Y:S01]  /*0580*/  LDG.E R26, desc[UR12][R2.64+0x34] ;  /* 0x0000340c021a7981 */ /* 0x000f62000c1e1900 */
[----:B--2---:R-:W-:-:S03]  /*0590*/  FFMA R22, R18, R22, R19 ;  /* 0x0000001612167223 */ /* 0x004fc60000000013 */
[----:B------:R-:W2:Y:S01]  /*05a0*/  LDG.E R18, desc[UR12][R4.64+0xc] ;  /* 0x00000c0c04127981 */ /* 0x000ea2000c1e1900 */
[----:B---3--:R-:W-:-:S03]  /*05b0*/  FFMA R24, R23, R24, R22 ;  /* 0x0000001817187223 */ /* 0x008fc60000000016 */
[----:B------:R-:W2:Y:S04]  /*05c0*/  LDG.E R19, desc[UR12][R2.64+0xc] ;  /* 0x00000c0c02137981 */ /* 0x000ea8000c1e1900 */
[----:B------:R-:W3:Y:S04]  /*05d0*/  LDG.E R22, desc[UR12][R4.64+0x10] ;  /* 0x0000100c04167981 */ /* 0x000ee8000c1e1900 */
[----:B------:R-:W3:Y:S01]  /*05e0*/  LDG.E R23, desc[UR12][R2.64+0x10] ;  /* 0x0000100c02177981 */ /* 0x000ee2000c1e1900 */
[----:B----4-:R-:W-:-:S03]  /*05f0*/  FFMA R27, R21, R20, R24 ;  /* 0x00000014151b7223 */ /* 0x010fc60000000018 */
[----:B------:R-:W5:Y:S04]  /*0600*/  LDG.E R24, desc[UR12][R2.64+0x14] ;  /* 0x0000140c02187981 */ /* 0x000f68000c1e1900 */
[----:B------:R-:W4:Y:S04]  /*0610*/  LDG.E R20, desc[UR12][R4.64+0x18] ;  /* 0x0000180c04147981 */ /* 0x000f28000c1e1900 */
[----:B------:R-:W4:Y:S01]  /*0620*/  LDG.E R21, desc[UR12][R2.64+0x18] ;  /* 0x0000180c02157981 */ /* 0x000f22000c1e1900 */
[----:B--2---:R-:W-:-:S03]  /*0630*/  FFMA R19, R18, R19, R27 ;  /* 0x0000001312137223 */ /* 0x004fc6000000001b */
[----:B------:R-:W2:Y:S01]  /*0640*/  LDG.E R18, desc[UR12][R4.64+0x1c] ;  /* 0x00001c0c04127981 */ /* 0x000ea2000c1e1900 */
[----:B---3--:R-:W-:-:S03]  /*0650*/  FFMA R22, R22, R23, R19 ;  /* 0x0000001716167223 */ /* 0x008fc60000000013 */
[----:B------:R-:W2:Y:S01]  /*0660*/  LDG.E R19, desc[UR12][R2.64+0x1c] ;  /* 0x00001c0c02137981 */ /* 0x000ea2000c1e1900 */
[----:B-----5:R-:W-:-:S03]  /*0670*/  FFMA R25, R25, R24, R22 ;  /* 0x0000001819197223 */ /* 0x020fc60000000016 */
[----:B------:R-:W3:Y:S04]  /*0680*/  LDG.E R22, desc[UR12][R4.64+0x20] ;  /* 0x0000200c04167981 */ /* 0x000ee8000c1e1900 */
[----:B------:R-:W3:Y:S01]  /*0690*/  LDG.E R23, desc[UR12][R2.64+0x20] ;  /* 0x0000200c02177981 */ /* 0x000ee2000c1e1900 */
[----:B----4-:R-:W-:-:S03]  /*06a0*/  FFMA R27, R20, R21, R25 ;  /* 0x00000015141b7223 */ /* 0x010fc60000000019 */
[----:B------:R-:W4:Y:S04]  /*06b0*/  LDG.E R25, desc[UR12][R4.64+0x24] ;  /* 0x0000240c04197981 */ /* 0x000f28000c1e1900 */
[----:B------:R-:W4:Y:S04]  /*06c0*/  LDG.E R24, desc[UR12][R2.64+0x24] ;  /* 0x0000240c02187981 */ /* 0x000f28000c1e1900 */
[----:B------:R-:W5:Y:S04]  /*06d0*/  LDG.E R20, desc[UR12][R4.64+0x28] ;  /* 0x0000280c04147981 */ /* 0x000f68000c1e1900 */
[----:B------:R-:W5:Y:S01]  /*06e0*/  LDG.E R21, desc[UR12][R2.64+0x28] ;  /* 0x0000280c02157981 */ /* 0x000f62000c1e1900 */
[----:B--2---:R-:W-:-:S03]  /*06f0*/  FFMA R19, R18, R19, R27 ;  /* 0x0000001312137223 */ /* 0x004fc6000000001b */
[----:B------:R-:W2:Y:S04]  /*0700*/  LDG.E R18, desc[UR12][R2.64+0x2c] ;  /* 0x00002c0c02127981 */ /* 0x000ea8000c1e1900 */
[----:B------:R-:W2:Y:S01]  /*0710*/  LDG.E R27, desc[UR12][R2.64+0x3c] ;  /* 0x00003c0c021b7981 */ /* 0x000ea2000c1e1900 */
[----:B---3--:R-:W-:-:S03]  /*0720*/  FFMA R22, R22, R23, R19 ;  /* 0x0000001716167223 */ /* 0x008fc60000000013 */
[----:B------:R-:W2:Y:S04]  /*0730*/  LDG.E R19, desc[UR12][R4.64+0x2c] ;  /* 0x00002c0c04137981 */ /* 0x000ea8000c1e1900 */
[----:B------:R-:W3:Y:S01]  /*0740*/  LDG.E R23, desc[UR12][R4.64+0x30] ;  /* 0x0000300c04177981 */ /* 0x000ee2000c1e1900 */
[----:B----4-:R-:W-:-:S03]  /*0750*/  FFMA R25, R25, R24, R22 ;  /* 0x0000001819197223 */ /* 0x010fc60000000016 */
[----:B------:R-:W3:Y:S04]  /*0760*/  LDG.E R22, desc[UR12][R2.64+0x30] ;  /* 0x0000300c02167981 */ /* 0x000ee8000c1e1900 */
[----:B------:R-:W4:Y:S01]  /*0770*/  LDG.E R24, desc[UR12][R4.64+0x3c] ;  /* 0x00003c0c04187981 */ /* 0x000f22000c1e1900 */
[----:B-----5:R-:W-:-:S03]  /*0780*/  FFMA R28, R20, R21, R25 ;  /* 0x00000015141c7223 */ /* 0x020fc60000000019 */
[----:B------:R-:W5:Y:S04]  /*0790*/  LDG.E R25, desc[UR12][R4.64+0x34] ;  /* 0x0000340c04197981 */ /* 0x000f68000c1e1900 */
[----:B------:R-:W4:Y:S04]  /*07a0*/  LDG.E R20, desc[UR12][R4.64+0x38] ;  /* 0x0000380c04147981 */ /* 0x000f28000c1e1900 */
[----:B------:R-:W4:Y:S01]  /*07b0*/  LDG.E R21, desc[UR12][R2.64+0x38] ;  /* 0x0000380c02157981 */ /* 0x000f22000c1e1900 */
[----:B------:R-:W-:-:S05]  /*07c0*/  VIADD R16, R16, 0x10 ;  /* 0x0000001010107836 */ /* 0x000fca0000000000 */
[----:B------:R-:W-:Y:S01]  /*07d0*/  ISETP.NE.AND P0, PT, R16, RZ, PT ;  /* 0x000000ff1000720c */ /* 0x000fe20003f05270 */
[----:B------:R-:W-:Y:S01]  /*07e0*/  VIADD R17, R17, 0x10 ;  /* 0x0000001011117836 */ /* 0x000fe20000000000 */
[----:B------:R-:W-:Y:S01]  /*07f0*/  IADD3 R15, PT, PT, R15, 0x10, RZ ;  /* 0x000000100f0f7810 */ /* 0x000fe20007ffe0ff */
[----:B--2---:R-:W-:-:S04]  /*0800*/  FFMA R18, R19, R18, R28 ;  /* 0x0000001213127223 */ /* 0x004fc8000000001c */
[----:B---3--:R-:W-:-:S04]  /*0810*/  FFMA R18, R23, R22, R18 ;  /* 0x0000001617127223 */ /* 0x008fc80000000012 */
[----:B-----5:R-:W-:-:S04]  /*0820*/  FFMA R25, R25, R26, R18 ;  /* 0x0000001a19197223 */ /* 0x020fc80000000012 */
[----:B----4-:R-:W-:-:S04]  /*0830*/  FFMA R21, R20, R21, R25 ;  /* 0x0000001514157223 */ /* 0x010fc80000000019 */
[----:B------:R-:W-:Y:S01]  /*0840*/  FFMA R19, R24, R27, R21 ;  /* 0x0000001b18137223 */ /* 0x000fe20000000015 */
[----:B------:R-:W-:Y:S06]  /*0850*/  @P0 BRA `(.L_x_78) ;  /* 0xfffffffc001c0947 */ /* 0x000fec000383ffff */
.L_x_77:
[----:B------:R-:W-:-:S09]  /*0860*/  UISETP.NE.AND UP0, UPT, UR10, URZ, UPT ;  /* 0x000000ff0a00728c */ /* 0x000fd2000bf05270 */
[----:B------:R-:W-:Y:S05]  /*0870*/  BRA.U !UP0, `(.L_x_79) ;  /* 0x0000000508387547 */ /* 0x000fea000b800000 */
[----:B------:R-:W-:Y:S02]  /*0880*/  UIADD3 UR6, UPT, UPT, UR10, -0x1, URZ ;  /* 0xffffffff0a067890 */ /* 0x000fe4000fffe0ff */
[----:B------:R-:W-:Y:S02]  /*0890*/  UISETP.NE.AND UP1, UPT, UR4, URZ, UPT ;  /* 0x000000ff0400728c */ /* 0x000fe4000bf25270 */
[----:B------:R-:W-:-:S09]  /*08a0*/  UISETP.GE.U32.AND UP0, UPT, UR6, 0x7, UPT ;  /* 0x000000070600788c */ /* 0x000fd2000bf06070 */
[----:B------:R-:W-:Y:S05]  /*08b0*/  BRA.U !UP0, `(.L_x_80) ;  /* 0x00000001087c7547 */ /* 0x000fea000b800000 */
[----:B------:R-:W0:Y:S01]  /*08c0*/  LDC.64 R2, c[0x0][0x380] ;  /* 0x0000e000ff027b82 */ /* 0x000e220000000a00 */
[--C-:B------:R-:W-:Y:S02]  /*08d0*/  IMAD.IADD R15, R7, 0x1, R14.reuse ;  /* 0x00000001070f7824 */ /* 0x100fe400078e020e */
[----:B------:R-:W-:-:S05]  /*08e0*/  IMAD.IADD R17, R13, 0x1, R14 ;  /* 0x000000010d117824 */ /* 0x000fca00078e020e */
        /* <DEDUP_REMOVED lines=10> */
[----:B------:R-:W5:Y:S04]  /*0990*/  LDG.E R21, desc[UR12][R4.64+0xc] ;  /* 0x00000c0c04157981 */ /* 0x000f68000c1e1900 */
[----:B------:R-:W5:Y:S04]  /*09a0*/  LDG.E R24, desc[UR12][R4.64+0x10] ;  /* 0x0000100c04187981 */ /* 0x000f68000c1e1900 */
[----:B------:R-:W5:Y:S04]  /*09b0*/  LDG.E R27, desc[UR12][R4.64+0x14] ;  /* 0x0000140c041b7981 */ /* 0x000f68000c1e1900 */
[----:B------:R-:W5:Y:S04]  /*09c0*/  LDG.E R26, desc[UR12][R4.64+0x18] ;  /* 0x0000180c041a7981 */ /* 0x000f68000c1e1900 */
[----:B------:R-:W5:Y:S04]  /*09d0*/  LDG.E R25, desc[UR12][R2.64+0x1c] ;  /* 0x00001c0c02197981 */ /* 0x000f68000c1e1900 */
[----:B------:R-:W5:Y:S01]  /*09e0*/  LDG.E R28, desc[UR12][R4.64+0x1c] ;  /* 0x00001c0c041c7981 */ /* 0x000f62000c1e1900 */
[----:B--2---:R-:W-:-:S03]  /*09f0*/  FFMA R29, R22, R23, R19 ;  /* 0x00000017161d7223 */ /* 0x004fc60000000013 */
[----:B------:R-:W2:Y:S04]  /*0a00*/  LDG.E R23, desc[UR12][R2.64+0x10] ;  /* 0x0000100c02177981 */ /* 0x000ea8000c1e1900 */
[----:B------:R-:W2:Y:S04]  /*0a10*/  LDG.E R22, desc[UR12][R2.64+0x14] ;  /* 0x0000140c02167981 */ /* 0x000ea8000c1e1900 */
[----:B------:R-:W2:Y:S01]  /*0a20*/  LDG.E R19, desc[UR12][R2.64+0x18] ;  /* 0x0000180c02137981 */ /* 0x000ea2000c1e1900 */
[----:B---3--:R-:W-:-:S04]  /*0a30*/  FFMA R16, R15, R16, R29 ;  /* 0x000000100f107223 */ /* 0x008fc8000000001d */
[----:B----4-:R-:W-:-:S04]  /*0a40*/  FFMA R17, R17, R18, R16 ;  /* 0x0000001211117223 */ /* 0x010fc80000000010 */
[----:B-----5:R-:W-:Y:S01]  /*0a50*/  FFMA R20, R20, R21, R17 ;  /* 0x0000001514147223 */ /* 0x020fe20000000011 */
[----:B------:R-:W-:-:S03]  /*0a60*/  IADD3 R14, PT, PT, R14, 0x8, RZ ;  /* 0x000000080e0e7810 */ /* 0x000fc60007ffe0ff */
[----:B--2---:R-:W-:-:S04]  /*0a70*/  FFMA R23, R23, R24, R20 ;  /* 0x0000001817177223 */ /* 0x004fc80000000014 */
[----:B------:R-:W-:-:S04]  /*0a80*/  FFMA R22, R22, R27, R23 ;  /* 0x0000001b16167223 */ /* 0x000fc80000000017 */
[----:B------:R-:W-:-:S04]  /*0a90*/  FFMA R22, R19, R26, R22 ;  /* 0x0000001a13167223 */ /* 0x000fc80000000016 */
[----:B------:R-:W-:-:S07]  /*0aa0*/  FFMA R19, R25, R28, R22 ;  /* 0x0000001c19137223 */ /* 0x000fce0000000016 */
.L_x_80:
[----:B------:R-:W-:Y:S05]  /*0ab0*/  BRA.U !UP1, `(.L_x_79) ;  /* 0x0000000109a87547 */ /* 0x000fea000b800000 */
[----:B------:R-:W-:Y:S01]  /*0ac0*/  UIADD3 UR6, UPT, UPT, UR4, -0x1, URZ ;  /* 0xffffffff04067890 */ /* 0x000fe2000fffe0ff */
[----:B------:R-:W-:-:S03]  /*0ad0*/  LOP3.LUT P0, R12, R12, 0x3, RZ, 0xc0, !PT ;  /* 0x000000030c0c7812 */ /* 0x000fc6000780c0ff */
        /* <DEDUP_REMOVED lines=16> */
[----:B------:R-:W-:Y:S01]  /*0be0*/  IADD3 R14, PT, PT, R14, 0x4, RZ ;  /* 0x000000040e0e7810 */ /* 0x000fe20007ffe0ff */
[----:B--2---:R-:W-:-:S04]  /*0bf0*/  FFMA R15, R16, R15, R19 ;  /* 0x0000000f100f7223 */ /* 0x004fc80000000013 */
[----:B---3--:R-:W-:-:S04]  /*0c00*/  FFMA R15, R18, R17, R15 ;  /* 0x00000011120f7223 */ /* 0x008fc8000000000f */
[----:B----4-:R-:W-:-:S04]  /*0c10*/  FFMA R15, R20, R21, R15 ;  /* 0x00000015140f7223 */ /* 0x010fc8000000000f */
[----:B-----5:R-:W-:-:S07]  /*0c20*/  FFMA R19, R22, R23, R15 ;  /* 0x0000001716137223 */ /* 0x020fce000000000f */
.L_x_81:
[----:B------:R-:W-:Y:S05]  /*0c30*/  @!P0 BRA `(.L_x_79) ;  /* 0x0000000000488947 */ /* 0x000fea0003800000 */
[----:B------:R-:W0:Y:S01]  /*0c40*/  LDC.64 R4, c[0x0][0x380] ;  /* 0x0000e000ff047b82 */ /* 0x000e220000000a00 */
[--C-:B------:R-:W-:Y:S02]  /*0c50*/  IMAD.IADD R15, R7, 0x1, R14.reuse ;  /* 0x00000001070f7824 */ /* 0x100fe400078e020e */
[----:B------:R-:W-:-:S05]  /*0c60*/  IMAD.IADD R13, R13, 0x1, R14 ;  /* 0x000000010d0d7824 */ /* 0x000fca00078e020e */
[----:B------:R-:W1:Y:S01]  /*0c70*/  LDC.64 R2, c[0x0][0x388] ;  /* 0x0000e200ff027b82 */ /* 0x000e620000000a00 */
[----:B0-----:R-:W-:-:S05]  /*0c80*/  IMAD.WIDE R4, R15, 0x4, R4 ;  /* 0x000000040f047825 */ /* 0x001fca00078e0204 */
[----:B------:R-:W2:Y:S01]  /*0c90*/  LDG.E R14, desc[UR12][R4.64] ;  /* 0x0000000c040e7981 */ /* 0x000ea2000c1e1900 */
[----:B-1----:R-:W-:-:S05]  /*0ca0*/  IMAD.WIDE R2, R13, 0x4, R2 ;  /* 0x000000040d027825 */ /* 0x002fca00078e0202 */
[----:B------:R-:W2:Y:S01]  /*0cb0*/  LDG.E R13, desc[UR12][R2.64] ;  /* 0x0000000c020d7981 */ /* 0x000ea2000c1e1900 */
[----:B------:R-:W-:Y:S01]  /*0cc0*/  ISETP.NE.AND P0, PT, R12, 0x1, PT ;  /* 0x000000010c00780c */ /* 0x000fe20003f05270 */
[----:B--2---:R-:W-:-:S12]  /*0cd0*/  FFMA R19, R14, R13, R19 ;  /* 0x0000000d0e137223 */ /* 0x004fd80000000013 */
[----:B------:R-:W-:Y:S05]  /*0ce0*/  @!P0 BRA `(.L_x_79) ;  /* 0x00000000001c8947 */ /* 0x000fea0003800000 */
[----:B------:R-:W-:Y:S01]  /*0cf0*/  ISETP.NE.AND P0, PT, R12, 0x2, PT ;  /* 0x000000020c00780c */ /* 0x000fe20003f05270 */
[----:B------:R-:W2:Y:S04]  /*0d00*/  LDG.E R13, desc[UR12][R2.64+0x4] ;  /* 0x0000040c020d7981 */ /* 0x000ea8000c1e1900 */
[----:B------:R-:W2:Y:S08]  /*0d10*/  LDG.E R12, desc[UR12][R4.64+0x4] ;  /* 0x0000040c040c7981 */ /* 0x000eb0000c1e1900 */
[----:B------:R-:W3:Y:S04]  /*0d20*/  @P0 LDG.E R14, desc[UR12][R4.64+0x8] ;  /* 0x0000080c040e0981 */ /* 0x000ee8000c1e1900 */
[----:B------:R-:W3:Y:S01]  /*0d30*/  @P0 LDG.E R15, desc[UR12][R2.64+0x8] ;  /* 0x0000080c020f0981 */ /* 0x000ee2000c1e1900 */
[----:B--2---:R-:W-:-:S04]  /*0d40*/  FFMA R19, R12, R13, R19 ;  /* 0x0000000d0c137223 */ /* 0x004fc80000000013 */
[----:B---3--:R-:W-:-:S07]  /*0d50*/  @P0 FFMA R19, R14, R15, R19 ;  /* 0x0000000f0e130223 */ /* 0x008fce0000000013 */
.L_x_79:
[----:B------:R-:W0:Y:S01]  /*0d60*/  S2UR UR7, SR_CgaCtaId ;  /* 0x00000000000779c3 */ /* 0x000e220000008800 */
[----:B------:R-:W-:Y:S01]  /*0d70*/  UMOV UR6, 0x400 ;  /* 0x0000040000067882 */ /* 0x000fe20000000000 */
[----:B------:R-:W-:Y:S02]  /*0d80*/  IMAD R11, R10, -0x20, R11 ;  /* 0xffffffe00a0b7824 */ /* 0x000fe400078e020b */
[----:B------:R-:W-:-:S05]  /*0d90*/  FMUL R2, R19, R0 ;  /* 0x0000000013027220 */ /* 0x000fca0000400000 */
[----:B------:R-:W-:Y:S01]  /*0da0*/  FMNMX R9, R9, R2, !PT ;  /* 0x0000000209097209 */ /* 0x000fe20007800000 */
[----:B0-----:R-:W-:-:S06]  /*0db0*/  ULEA UR6, UR7, UR6, 0x18 ;  /* 0x0000000607067291 */ /* 0x001fcc000f8ec0ff */
[----:B------:R-:W-:-:S05]  /*0dc0*/  LEA R11, R11, UR6, 0x2 ;  /* 0x000000060b0b7c11 */ /* 0x000fca000f8e10ff */
[----:B------:R0:W-:Y:S02]  /*0dd0*/  STS [R11], R2 ;  /* 0x000000020b007388 */ /* 0x0001e40000000800 */
.L_x_76:
[----:B------:R-:W-:Y:S05]  /*0de0*/  BSYNC.RECONVERGENT B0 ;  /* 0x0000000000007941 */ /* 0x000fea0003800200 */
.L_x_75:
[----:B------:R-:W-:-:S04]  /*0df0*/  IADD3 R10, PT, PT, R10, 0x1, RZ ;  /* 0x000000010a0a7810 */ /* 0x000fc80007ffe0ff */
[----:B------:R-:W-:-:S13]  /*0e00*/  ISETP.NE.AND P0, PT, R10, UR9, PT ;  /* 0x000000090a007c0c */ /* 0x000fda000bf05270 */
[----:B------:R-:W-:Y:S05]  /*0e10*/  @!P0 BRA `(.L_x_73) ;  /* 0x0000000000e88947 */ /* 0x000fea0003800000 */
[----:B------:R-:W-:Y:S05]  /*0e20*/  BRA `(.L_x_82) ;  /* 0xfffffff400647947 */ /* 0x000fea000383ffff */
.L_x_74:
[----:B------:R-:W-:Y:S01]  /*0e30*/  UISETP.LT.AND UP0, UPT, UR5, 0x1, UPT ;  /* 0x000000010500788c */ /* 0x000fe2000bf01270 */
[----:B------:R-:W-:Y:S02]  /*0e40*/  IMAD.MOV.U32 R9, RZ, RZ, -0x800000 ;  /* 0xff800000ff097424 */ /* 0x000fe400078e00ff */
[----:B------:R-:W-:Y:S01]  /*0e50*/  IMAD.MOV.U32 R2, RZ, RZ, RZ ;  /* 0x000000ffff027224 */ /* 0x000fe200078e00ff */
[----:B------:R-:W-:Y:S02]  /*0e60*/  USEL UR4, UR5, 0x1, !UP0 ;  /* 0x0000000105047887 */ /* 0x000fe4000c000000 */
[----:B------:R-:W-:Y:S02]  /*0e70*/  UISETP.GE.U32.AND UP0, UPT, UR8, 0xc1, UPT ;  /* 0x000000c10800788c */ /* 0x000fe4000bf06070 */
[----:B------:R-:W-:-:S04]  /*0e80*/  ULOP3.LUT UR9, UR4, 0x3, URZ, 0xc0, !UPT ;  /* 0x0000000304097892 */ /* 0x000fc8000f8ec0ff */
[----:B------:R-:W-:-:S03]  /*0e90*/  UISETP.NE.AND UP1, UPT, UR9, URZ, UPT ;  /* 0x000000ff0900728c */ /* 0x000fc6000bf25270 */
[----:B------:R-:W-:Y:S08]  /*0ea0*/  BRA.U !UP0, `(.L_x_83) ;  /* 0x00000001087c7547 */ /* 0x000ff0000b800000 */
[----:B------:R-:W0:Y:S01]  /*0eb0*/  S2UR UR7, SR_CgaCtaId ;  /* 0x00000000000779c3 */ /* 0x000e220000008800 */
[----:B------:R-:W-:Y:S01]  /*0ec0*/  ULOP3.LUT UR4, UR4, 0x1fffffc, URZ, 0xc0, !UPT ;  /* 0x01fffffc04047892 */ /* 0x000fe2000f8ec0ff */
[----:B------:R-:W-:Y:S01]  /*0ed0*/  FMUL R8, RZ, R0 ;  /* 0x00000000ff087220 */ /* 0x000fe20000400000 */
[----:B------:R-:W-:Y:S01]  /*0ee0*/  MOV R9, 0xff800000 ;  /* 0xff80000000097802 */ /* 0x000fe20000000f00 */
[----:B------:R-:W-:Y:S01]  /*0ef0*/  IMAD.MOV.U32 R3, RZ, RZ, RZ ;  /* 0x000000ffff037224 */ /* 0x000fe200078e00ff */
[----:B------:R-:W-:Y:S01]  /*0f00*/  UMOV UR6, 0x400 ;  /* 0x0000040000067882 */ /* 0x000fe20000000000 */
[----:B------:R-:W1:Y:S01]  /*0f10*/  LDCU UR8, c[0x0][0x3a8] ;  /* 0x00007500ff0877ac */ /* 0x000e620008000800 */
[----:B------:R-:W-:Y:S01]  /*0f20*/  MOV R2, UR4 ;  /* 0x0000000400027c02 */ /* 0x000fe20008000f00 */
[----:B01----:R-:W-:-:S12]  /*0f30*/  ULEA UR6, UR7, UR6, 0x18 ;  /* 0x0000000607067291 */ /* 0x003fd8000f8ec0ff */
.L_x_84:
[----:B------:R-:W-:-:S05]  /*0f40*/  IMAD.SHL.U32 R5, R3, 0x40, RZ ;  /* 0x0000004003057824 */ /* 0x000fca00078e00ff */
[----:B------:R-:W-:-:S04]  /*0f50*/  LOP3.LUT R4, R5, R6, RZ, 0xfc, !PT ;  /* 0x0000000605047212 */ /* 0x000fc800078efcff */
[C---:B------:R-:W-:Y:S01]  /*0f60*/  IADD3 R5, PT, PT, R4.reuse, 0x40, RZ ;  /* 0x0000004004057810 */ /* 0x040fe20007ffe0ff */
[C---:B------:R-:W-:Y:S01]  /*0f70*/  VIADD R10, R4.reuse, 0x80 ;  /* 0x00000080040a7836 */ /* 0x040fe20000000000 */
[----:B------:R-:W-:Y:S02]  /*0f80*/  IADD3 R11, PT, PT, R4, 0xc0, RZ ;  /* 0x000000c0040b7810 */ /* 0x000fe40007ffe0ff */
[----:B------:R-:W-:Y:S02]  /*0f90*/  ISETP.GE.AND P3, PT, R5, UR8, PT ;  /* 0x0000000805007c0c */ /* 0x000fe4000bf66270 */
[----:B------:R-:W-:Y:S02]  /*0fa0*/  ISETP.GE.AND P1, PT, R10, UR8, PT ;  /* 0x000000080a007c0c */ /* 0x000fe4000bf26270 */
[----:B------:R-:W-:Y:S02]  /*0fb0*/  ISETP.GE.AND P0, PT, R11, UR8, PT ;  /* 0x000000080b007c0c */ /* 0x000fe4000bf06270 */
[----:B------:R-:W-:Y:S01]  /*0fc0*/  ISETP.GE.AND P2, PT, R4, UR8, PT ;  /* 0x0000000804007c0c */ /* 0x000fe2000bf46270 */
[----:B------:R-:W-:-:S02]  /*0fd0*/  IMAD R4, R3, -0x20, R4 ;  /* 0xffffffe003047824 */ /* 0x000fc400078e0204 */
[----:B------:R-:W-:-:S03]  /*0fe0*/  VIADD R3, R3, 0x4 ;  /* 0x0000000403037836 */ /* 0x000fc60000000000 */
[----:B------:R-:W-:-:S05]  /*0ff0*/  LEA R5, R4, UR6, 0x2 ;  /* 0x0000000604057c11 */ /* 0x000fca000f8e10ff */
[----:B------:R0:W-:Y:S02]  /*1000*/  @!P3 STS [R5+0x80], R8 ;  /* 0x000080080500b388 */ /* 0x0001e40000000800 */
[-C--:B------:R-:W-:Y:S02]  /*1010*/  @!P2 FMNMX R9, R9, R8.reuse, !PT ;  /* 0x000000080909a209 */ /* 0x080fe40007800000 */
[----:B------:R0:W-:Y:S02]  /*1020*/  @!P1 STS [R5+0x100], R8 ;  /* 0x0001000805009388 */ /* 0x0001e40000000800 */
[-C--:B------:R-:W-:Y:S02]  /*1030*/  @!P3 FMNMX R9, R9, R8.reuse, !PT ;  /* 0x000000080909b209 */ /* 0x080fe40007800000 */
[----:B------:R0:W-:Y:S02]  /*1040*/  @!P0 STS [R5+0x180], R8 ;  /* 0x0001800805008388 */ /* 0x0001e40000000800 */
[----:B------:R-:W-:-:S02]  /*1050*/  @!P1 FMNMX R9, R9, R8, !PT ;  /* 0x0000000809099209 */ /* 0x000fc40007800000 */
[----:B------:R0:W-:Y:S01]  /*1060*/  @!P2 STS [R5], R8 ;  /* 0x000000080500a388 */ /* 0x0001e20000000800 */
[----:B------:R-:W-:Y:S02]  /*1070*/  ISETP.NE.AND P2, PT, R3, R2, PT ;  /* 0x000000020300720c */ /* 0x000fe40003f45270 */
[----:B------:R-:W-:-:S11]  /*1080*/  @!P0 FMNMX R9, R9, R8, !PT ;  /* 0x0000000809098209 */ /* 0x000fd60007800000 */
[----:B0-----:R-:W-:Y:S05]  /*1090*/  @P2 BRA `(.L_x_84) ;  /* 0xfffffffc00a82947 */ /* 0x001fea000383ffff */
.L_x_83:
[----:B------:R-:W-:Y:S05]  /*10a0*/  BRA.U !UP1, `(.L_x_73) ;  /* 0x0000000109447547 */ /* 0x000fea000b800000 */
[----:B------:R-:W-:Y:S01]  /*10b0*/  FMUL R4, RZ, R0 ;  /* 0x00000000ff047220 */ /* 0x000fe20000400000 */
[----:B------:R-:W0:Y:S01]  /*10c0*/  LDCU UR8, c[0x0][0x3a8] ;  /* 0x00007500ff0877ac */ /* 0x000e220008000800 */
[----:B------:R-:W-:-:S05]  /*10d0*/  UMOV UR4, URZ ;  /* 0x000000ff00047c82 */ /* 0x000fca0008000000 */
.L_x_85:
[----:B------:R-:W-:Y:S01]  /*10e0*/  SHF.L.U32 R3, R2, 0x6, RZ ;  /* 0x0000000602037819 */ /* 0x000fe200000006ff */
[----:B------:R-:W-:-:S03]  /*10f0*/  UIADD3 UR4, UPT, UPT, UR4, 0x1, URZ ;  /* 0x0000000104047890 */ /* 0x000fc6000fffe0ff */
[----:B------:R-:W-:Y:S01]  /*1100*/  LOP3.LUT R3, R3, R6, RZ, 0xfc, !PT ;  /* 0x0000000603037212 */ /* 0x000fe200078efcff */
[----:B------:R-:W-:-:S03]  /*1110*/  UISETP.NE.AND UP0, UPT, UR4, UR9, UPT ;  /* 0x000000090400728c */ /* 0x000fc6000bf05270 */
[----:B0-----:R-:W-:-:S13]  /*1120*/  ISETP.GE.AND P0, PT, R3, UR8, PT ;  /* 0x0000000803007c0c */ /* 0x001fda000bf06270 */
[----:B------:R-:W0:Y:S01]  /*1130*/  @!P0 S2R R8, SR_CgaCtaId ;  /* 0x0000000000088919 */ /* 0x000e220000008800 */
[----:B------:R-:W-:Y:S01]  /*1140*/  @!P0 MOV R5, 0x400 ;  /* 0x0000040000058802 */ /* 0x000fe20000000f00 */
[C---:B-1----:R-:W-:Y:S01]  /*1150*/  @!P0 IMAD R0, R2.reuse, -0x20, R3 ;  /* 0xffffffe002008824 */ /* 0x042fe200078e0203 */
[----:B------:R-:W-:Y:S02]  /*1160*/  @!P0 FMNMX R9, R9, R4, !PT ;  /* 0x0000000409098209 */ /* 0x000fe40007800000 */
[----:B------:R-:W-:Y:S02]  /*1170*/  IADD3 R2, PT, PT, R2, 0x1, RZ ;  /* 0x0000000102027810 */ /* 0x000fe40007ffe0ff */
[----:B0-----:R-:W-:-:S05]  /*1180*/  @!P0 LEA R5, R8, R5, 0x18 ;  /* 0x0000000508058211 */ /* 0x001fca00078ec0ff */
[----:B------:R-:W-:-:S05]  /*1190*/  @!P0 IMAD R0, R0, 0x4, R5 ;  /* 0x0000000400008824 */ /* 0x000fca00078e0205 */
[----:B------:R1:W-:Y:S01]  /*11a0*/  @!P0 STS [R0], R4 ;  /* 0x0000000400008388 */ /* 0x0003e20000000800 */
[----:B------:R-:W-:Y:S05]  /*11b0*/  BRA.U UP0, `(.L_x_85) ;  /* 0xfffffffd00c87547 */ /* 0x000fea000b83ffff */
.L_x_73:
[----:B-1----:R-:W1:Y:S01]  /*11c0*/  SHFL.DOWN PT, R0, R9, 0x10, 0x1f ;  /* 0x0a001f0009007f89 */ /* 0x002e6200000e0000 */
[----:B------:R-:W-:Y:S01]  /*11d0*/  UISETP.GE.AND UP0, UPT, UR8, 0x1, UPT ;  /* 0x000000010800788c */ /* 0x000fe2000bf06270 */
[----:B------:R-:W-:Y:S01]  /*11e0*/  BSSY.RECONVERGENT B0, `(.L_x_86) ;  /* 0x000002f000007945 */ /* 0x000fe20003800200 */
[----:B------:R-:W-:Y:S01]  /*11f0*/  IMAD.MOV.U32 R8, RZ, RZ, RZ ;  /* 0x000000ffff087224 */ /* 0x000fe200078e00ff */
[----:B-1----:R-:W-:-:S05]  /*1200*/  FMNMX R0, R0, R9, !PT ;  /* 0x0000000900007209 */ /* 0x002fca0007800000 */
[----:B------:R-:W1:Y:S02]  /*1210*/  SHFL.DOWN PT, R3, R0, 0x8, 0x1f ;  /* 0x09001f0000037f89 */ /* 0x000e6400000e0000 */
[----:B-1----:R-:W-:-:S05]  /*1220*/  FMNMX R3, R0, R3, !PT ;  /* 0x0000000300037209 */ /* 0x002fca0007800000 */
[----:B0-----:R-:W0:Y:S02]  /*1230*/  SHFL.DOWN PT, R2, R3, 0x4, 0x1f ;  /* 0x08801f0003027f89 */ /* 0x001e2400000e0000 */
[----:B0-----:R-:W-:-:S05]  /*1240*/  FMNMX R2, R3, R2, !PT ;  /* 0x0000000203027209 */ /* 0x001fca0007800000 */
[----:B------:R-:W0:Y:S02]  /*1250*/  SHFL.DOWN PT, R5, R2, 0x2, 0x1f ;  /* 0x08401f0002057f89 */ /* 0x000e2400000e0000 */
[----:B0-----:R-:W-:-:S05]  /*1260*/  FMNMX R5, R2, R5, !PT ;  /* 0x0000000502057209 */ /* 0x001fca0007800000 */
[----:B------:R-:W0:Y:S02]  /*1270*/  SHFL.DOWN PT, R4, R5, 0x1, 0x1f ;  /* 0x08201f0005047f89 */ /* 0x000e2400000e0000 */
[----:B0-----:R-:W-:-:S05]  /*1280*/  FMNMX R4, R5, R4, !PT ;  /* 0x0000000405047209 */ /* 0x001fca0007800000 */
[----:B------:R0:W1:Y:S01]  /*1290*/  SHFL.IDX PT, R11, R4, RZ, 0x1f ;  /* 0x00001fff040b7589 */ /* 0x00006200000e0000 */
[----:B------:R-:W-:Y:S05]  /*12a0*/  BRA.U !UP0, `(.L_x_87) ;  /* 0x0000000108887547 */ /* 0x000fea000b800000 */
[----:B------:R-:W-:Y:S01]  /*12b0*/  HFMA2 R8, -RZ, RZ, 0, 0 ;  /* 0x00000000ff087431 */ /* 0x000fe200000001ff */
[----:B------:R-:W-:Y:S01]  /*12c0*/  UISETP.LT.AND UP0, UPT, UR5, 0x1, UPT ;  /* 0x000000010500788c */ /* 0x000fe2000bf01270 */
[----:B------:R-:W-:Y:S01]  /*12d0*/  IMAD.MOV.U32 R0, RZ, RZ, RZ ;  /* 0x000000ffff007224 */ /* 0x000fe200078e00ff */
[----:B------:R-:W2:Y:S01]  /*12e0*/  LDCU UR8, c[0x0][0x3a8] ;  /* 0x00007500ff0877ac */ /* 0x000ea20008000800 */
[----:B------:R-:W3:Y:S01]  /*12f0*/  LDCU UR9, c[0x0][0x3ac] ;  /* 0x00007580ff0977ac */ /* 0x000ee20008000800 */
[----:B------:R-:W-:-:S12]  /*1300*/  USEL UR7, UR5, 0x1, !UP0 ;  /* 0x0000000105077887 */ /* 0x000fd8000c000000 */
.L_x_91:
[----:B------:R-:W-:Y:S01]  /*1310*/  SHF.L.U32 R3, R0, 0x6, RZ ;  /* 0x0000000600037819 */ /* 0x000fe200000006ff */
[----:B------:R-:W-:Y:S03]  /*1320*/  BSSY.RECONVERGENT B1, `(.L_x_88) ;  /* 0x0000017000017945 */ /* 0x000fe60003800200 */
[----:B------:R-:W-:-:S04]  /*1330*/  LOP3.LUT R3, R3, R6, RZ, 0xfc, !PT ;  /* 0x0000000603037212 */ /* 0x000fc800078efcff */
[----:B--2---:R-:W-:-:S13]  /*1340*/  ISETP.GE.AND P0, PT, R3, UR8, PT ;  /* 0x0000000803007c0c */ /* 0x004fda000bf06270 */
[----:B------:R-:W-:Y:S05]  /*1350*/  @P0 BRA `(.L_x_89) ;  /* 0x00000000004c0947 */ /* 0x000fea0003800000 */
[----:B---3--:R-:W-:-:S13]  /*1360*/  ISETP.GE.AND P0, PT, R6, UR9, PT ;  /* 0x0000000906007c0c */ /* 0x008fda000bf06270 */
[----:B------:R-:W-:Y:S05]  /*1370*/  @!P0 BRA `(.L_x_90) ;  /* 0x0000000400ac8947 */ /* 0x000fea0003800000 */
[----:B------:R-:W2:Y:S01]  /*1380*/  S2UR UR6, SR_CgaCtaId ;  /* 0x00000000000679c3 */ /* 0x000ea20000008800 */
[----:B------:R-:W-:Y:S01]  /*1390*/  UMOV UR4, 0x400 ;  /* 0x0000040000047882 */ /* 0x000fe20000000000 */
[----:B------:R-:W-:Y:S01]  /*13a0*/  IMAD R2, R0, -0x20, R3 ;  /* 0xffffffe000027824 */ /* 0x000fe200078e0203 */
[----:B------:R-:W-:Y:S01]  /*13b0*/  MOV R5, 0x437c0000 ;  /* 0x437c000000057802 */ /* 0x000fe20000000f00 */
[----:B0-----:R-:W-:Y:S01]  /*13c0*/  IMAD.MOV.U32 R4, RZ, RZ, 0x3bbb989d ;  /* 0x3bbb989dff047424 */ /* 0x001fe200078e00ff */
[----:B--2---:R-:W-:-:S06]  /*13d0*/  ULEA UR4, UR6, UR4, 0x18 ;  /* 0x0000000406047291 */ /* 0x004fcc000f8ec0ff */
[----:B------:R-:W-:-:S06]  /*13e0*/  LEA R2, R2, UR4, 0x2 ;  /* 0x0000000402027c11 */ /* 0x000fcc000f8e10ff */
[----:B------:R-:W1:Y:S02]  /*13f0*/  LDS R2, [R2] ;  /* 0x0000000002027984 */ /* 0x000e640000000800 */
[----:B-1----:R-:W-:-:S04]  /*1400*/  FADD R3, -R11, R2 ;  /* 0x000000020b037221 */ /* 0x002fc80000000100 */
[----:B------:R-:W-:-:S04]  /*1410*/  FFMA.SAT R4, R3, R4, 0.5 ;  /* 0x3f00000003047423 */ /* 0x000fc80000002004 */
[----:B------:R-:W-:-:S04]  /*1420*/  FFMA.RM R4, R4, R5, 12582913 ;  /* 0x4b40000104047423 */ /* 0x000fc80000004005 */
[----:B------:R-:W-:-:S04]  /*1430*/  FADD R10, R4, -12583039 ;  /* 0xcb40007f040a7421 */ /* 0x000fc80000000000 */
[----:B------:R-:W-:-:S04]  /*1440*/  FFMA R10, R3, 1.4426950216293334961, -R10 ;  /* 0x3fb8aa3b030a7823 */ /* 0x000fc8000000080a */
[----:B------:R-:W-:Y:S01]  /*1450*/  FFMA R10, R3, 1.925963033500011079e-08, R10 ;  /* 0x32a57060030a7823 */ /* 0x000fe2000000000a */
[----:B------:R-:W-:-:S05]  /*1460*/  IMAD.SHL.U32 R3, R4, 0x800000, RZ ;  /* 0x0080000004037824 */ /* 0x000fca00078e00ff */
[----:B------:R-:W0:Y:S02]  /*1470*/  MUFU.EX2 R10, R10 ;  /* 0x0000000a000a7308 */ /* 0x000e240000000800 */
[----:B0-----:R-:W-:-:S07]  /*1480*/  FFMA R8, R3, R10, R8 ;  /* 0x0000000a03087223 */ /* 0x001fce0000000008 */
.L_x_89:
[----:B---3--:R-:W-:Y:S05]  /*1490*/  BSYNC.RECONVERGENT B1 ;  /* 0x0000000000017941 */ /* 0x008fea0003800200 */
.L_x_88:
[----:B------:R-:W-:-:S04]  /*14a0*/  IADD3 R0, PT, PT, R0, 0x1, RZ ;  /* 0x0000000100007810 */ /* 0x000fc80007ffe0ff */
[----:B------:R-:W-:-:S13]  /*14b0*/  ISETP.NE.AND P0, PT, R0, UR7, PT ;  /* 0x0000000700007c0c */ /* 0x000fda000bf05270 */
[----:B------:R-:W-:Y:S05]  /*14c0*/  @P0 BRA `(.L_x_91) ;  /* 0xfffffffc00900947 */ /* 0x000fea000383ffff */
.L_x_87:
[----:B------:R-:W-:Y:S05]  /*14d0*/  BSYNC.RECONVERGENT B0 ;  /* 0x0000000000007941 */ /* 0x000fea0003800200 */
.L_x_86:
[----:B------:R-:W-:-:S03]  /*14e0*/  UMOV UR4, 0xffffffff ;  /* 0xffffffff00047882 */ /* 0x000fc60000000000 */
[----:B------:R-:W-:Y:S05]  /*14f0*/  BRA.DIV UR4, `(.L_x_92) ;  /* 0x0000000604507947 */ /* 0x000fea000b800000 */
[----:B------:R-:W2:Y:S02]  /*1500*/  SHFL.DOWN PT, R3, R8, 0x10, 0x1f ;  /* 0x0a001f0008037f89 */ /* 0x000ea400000e0000 */
[----:B--2---:R-:W-:-:S05]  /*1510*/  FADD R3, R3, R8 ;  /* 0x0000000803037221 */ /* 0x004fca0000000000 */
[----:B------:R-:W2:Y:S02]  /*1520*/  SHFL.DOWN PT, R0, R3, 0x8, 0x1f ;  /* 0x09001f0003007f89 */ /* 0x000ea400000e0000 */
[----:B--2---:R-:W-:-:S05]  /*1530*/  FADD R0, R3, R0 ;  /* 0x0000000003007221 */ /* 0x004fca0000000000 */
[----:B------:R-:W2:Y:S02]  /*1540*/  SHFL.DOWN PT, R5, R0, 0x4, 0x1f ;  /* 0x08801f0000057f89 */ /* 0x000ea400000e0000 */
[----:B--2---:R-:W-:-:S05]  /*1550*/  FADD R5, R0, R5 ;  /* 0x0000000500057221 */ /* 0x004fca0000000000 */
[----:B------:R-:W2:Y:S02]  /*1560*/  SHFL.DOWN PT, R2, R5, 0x2, 0x1f ;  /* 0x08401f0005027f89 */ /* 0x000ea400000e0000 */
[----:B--2---:R-:W-:-:S05]  /*1570*/  FADD R2, R5, R2 ;  /* 0x0000000205027221 */ /* 0x004fca0000000000 */
[----:B------:R2:W3:Y:S02]  /*1580*/  SHFL.DOWN PT, R9, R2, 0x1, 0x1f ;  /* 0x08201f0002097f89 */ /* 0x0004e400000e0000 */
.L_x_102:
[----:B------:R-:W-:Y:S05]  /*1590*/  WARPSYNC.ALL ;  /* 0x0000000000007948 */ /* 0x000fea0003800000 */
[----:B---3--:R-:W-:-:S06]  /*15a0*/  FADD R0, R2, R9 ;  /* 0x0000000902007221 */ /* 0x008fcc0000000000 */
[----:B------:R-:W3:Y:S01]  /*15b0*/  SHFL.IDX PT, R0, R0, RZ, 0x1f ;  /* 0x00001fff00007589 */ /* 0x000ee200000e0000 */
[----:B------:R-:W4:Y:S02]  /*15c0*/  LDCU UR4, c[0x0][0x3ac] ;  /* 0x00007580ff0477ac */ /* 0x000f240008000800 */
[----:B----4-:R-:W-:-:S04]  /*15d0*/  ISETP.GE.AND P0, PT, R6, UR4, PT ;  /* 0x0000000406007c0c */ /* 0x010fc8000bf06270 */
[----:B---3--:R-:W-:-:S13]  /*15e0*/  FSETP.LEU.OR P0, PT, R0, RZ, P0 ;  /* 0x000000ff0000720b */ /* 0x008fda000070b400 */
[----:B------:R-:W-:Y:S05]  /*15f0*/  @P0 EXIT ;  /* 0x000000000000094d */ /* 0x000fea0003800000 */
[----:B------:R-:W2:Y:S08]  /*1600*/  MUFU.RCP R3, R0 ;  /* 0x0000000000037308 */ /* 0x000eb00000001000 */
[----:B------:R-:W3:Y:S01]  /*1610*/  FCHK P0, RZ, R0 ;  /* 0x00000000ff007302 */ /* 0x000ee20000000000 */
[----:B--2---:R-:W-:-:S04]  /*1620*/  FFMA R2, -R0, R3, 1 ;  /* 0x3f80000000027423 */ /* 0x004fc80000000103 */
[----:B------:R-:W-:-:S04]  /*1630*/  FFMA R2, R3, R2, R3 ;  /* 0x0000000203027223 */ /* 0x000fc80000000003 */
[----:B------:R-:W-:-:S04]  /*1640*/  FFMA R3, RZ, R2, RZ ;  /* 0x00000002ff037223 */ /* 0x000fc800000000ff */
[----:B0-----:R-:W-:-:S04]  /*1650*/  FFMA R4, -R0, R3, RZ ;  /* 0x0000000300047223 */ /* 0x001fc800000001ff */
[----:B------:R-:W-:Y:S01]  /*1660*/  FFMA R2, R2, R4, R3 ;  /* 0x0000000402027223 */ /* 0x000fe20000000003 */
[----:B---3--:R-:W-:Y:S06]  /*1670*/  @!P0 BRA `(.L_x_93) ;  /* 0x00000000000c8947 */ /* 0x008fec0003800000 */
[----:B------:R-:W-:-:S07]  /*1680*/  MOV R2, 0x16a0 ;  /* 0x000016a000027802 */ /* 0x000fce0000000f00 */
[----:B-1----:R-:W-:Y:S05]  /*1690*/  CALL.REL.NOINC `($__internal_3_$__cuda_sm3x_div_rn_noftz_f32_slowpath) ;  /* 0x0000000800a47944 */ /* 0x002fea0003c00000 */
[----:B------:R-:W-:-:S07]  /*16a0*/  IMAD.MOV.U32 R2, RZ, RZ, R4 ;  /* 0x000000ffff027224 */ /* 0x000fce00078e0004 */
.L_x_93:
[----:B------:R-:W0:Y:S01]  /*16b0*/  LDCU UR4, c[0x0][0x3ac] ;  /* 0x00007580ff0477ac */ /* 0x000e220008000800 */
[----:B------:R-:W-:Y:S01]  /*16c0*/  LOP3.LUT R0, RZ, R6, RZ, 0x33, !PT ;  /* 0x00000006ff007212 */ /* 0x000fe200078e33ff */
[----:B------:R-:W-:Y:S03]  /*16d0*/  BSSY.RECONVERGENT B0, `(.L_x_94) ;  /* 0x000001b000007945 */ /* 0x000fe60003800200 */
[----:B0-----:R-:W-:-:S04]  /*16e0*/  IADD3 R10, PT, PT, R0, UR4, RZ ;  /* 0x00000004000a7c10 */ /* 0x001fc8000fffe0ff */
[C---:B------:R-:W-:Y:S02]  /*16f0*/  ISETP.GE.U32.AND P0, PT, R10.reuse, 0xe0, PT ;  /* 0x000000e00a00780c */ /* 0x040fe40003f06070 */
[----:B-1----:R-:W-:-:S04]  /*1700*/  LEA.HI R11, R10, 0x1, RZ, 0x1b ;  /* 0x000000010a0b7811 */ /* 0x002fc800078fd8ff */
[----:B------:R-:W-:-:S04]  /*1710*/  LOP3.LUT R12, R11, 0x7, RZ, 0xc0, !PT ;  /* 0x000000070b0c7812 */ /* 0x000fc800078ec0ff */
[----:B------:R-:W-:-:S03]  /*1720*/  ISETP.NE.AND P1, PT, R12, RZ, PT ;  /* 0x000000ff0c00720c */ /* 0x000fc60003f25270 */
[----:B------:R-:W-:Y:S10]  /*1730*/  @!P0 BRA `(.L_x_95) ;  /* 0x0000000000508947 */ /* 0x000ff40003800000 */
[----:B------:R-:W0:Y:S01]  /*1740*/  LDC.64 R8, c[0x0][0x398] ;  /* 0x0000e600ff087b82 */ /* 0x000e220000000a00 */
[----:B------:R-:W-:Y:S01]  /*1750*/  LOP3.LUT R0, R11, 0xffffff8, RZ, 0xc0, !PT ;  /* 0x0ffffff80b007812 */ /* 0x000fe200078ec0ff */
[----:B------:R-:W-:-:S03]  /*1760*/  IMAD.IADD R3, R6, 0x1, R7 ;  /* 0x0000000106037824 */ /* 0x000fc600078e0207 */
[----:B------:R-:W-:Y:S02]  /*1770*/  IADD3 R0, PT, PT, -R0, RZ, RZ ;  /* 0x000000ff00007210 */ /* 0x000fe40007ffe1ff */
[----:B0-----:R-:W-:-:S05]  /*1780*/  IADD3 R8, P0, PT, R8, 0x200, RZ ;  /* 0x0000020008087810 */ /* 0x001fca0007f1e0ff */
[----:B------:R-:W-:-:S08]  /*1790*/  IMAD.X R9, RZ, RZ, R9, P0 ;  /* 0x000000ffff097224 */ /* 0x000fd000000e0609 */
.L_x_96:
[C---:B0-----:R-:W-:Y:S01]  /*17a0*/  IMAD.WIDE R4, R3.reuse, 0x4, R8 ;  /* 0x0000000403047825 */ /* 0x041fe200078e0208 */
[----:B------:R-:W-:Y:S02]  /*17b0*/  IADD3 R0, PT, PT, R0, 0x8, RZ ;  /* 0x0000000800007810 */ /* 0x000fe40007ffe0ff */
[----:B------:R-:W-:Y:S01]  /*17c0*/  IADD3 R3, PT, PT, R3, 0x100, RZ ;  /* 0x0000010003037810 */ /* 0x000fe20007ffe0ff */
[----:B------:R-:W-:Y:S01]  /*17d0*/  VIADD R6, R6, 0x100 ;  /* 0x0000010006067836 */ /* 0x000fe20000000000 */
[----:B------:R0:W-:Y:S01]  /*17e0*/  STG.E desc[UR12][R4.64+-0x200], R2 ;  /* 0xfffe000204007986 */ /* 0x0001e2000c10190c */
[----:B------:R-:W-:-:S03]  /*17f0*/  ISETP.NE.AND P0, PT, R0, RZ, PT ;  /* 0x000000ff0000720c */ /* 0x000fc60003f05270 */
[----:B------:R0:W-:Y:S04]  /*1800*/  STG.E desc[UR12][R4.64+-0x180], R2 ;  /* 0xfffe800204007986 */ /* 0x0001e8000c10190c */
[----:B------:R0:W-:Y:S04]  /*1810*/  STG.E desc[UR12][R4.64+-0x100], R2 ;  /* 0xffff000204007986 */ /* 0x0001e8000c10190c */
[----:B------:R0:W-:Y:S04]  /*1820*/  STG.E desc[UR12][R4.64+-0x80], R2 ;  /* 0xffff800204007986 */ /* 0x0001e8000c10190c */
[----:B------:R0:W-:Y:S04]  /*1830*/  STG.E desc[UR12][R4.64], R2 ;  /* 0x0000000204007986 */ /* 0x0001e8000c10190c */
[----:B------:R0:W-:Y:S04]  /*1840*/  STG.E desc[UR12][R4.64+0x80], R2 ;  /* 0x0000800204007986 */ /* 0x0001e8000c10190c */
[----:B------:R0:W-:Y:S04]  /*1850*/  STG.E desc[UR12][R4.64+0x100], R2 ;  /* 0x0001000204007986 */ /* 0x0001e8000c10190c */
[----:B------:R0:W-:Y:S01]  /*1860*/  STG.E desc[UR12][R4.64+0x180], R2 ;  /* 0x0001800204007986 */ /* 0x0001e2000c10190c */
[----:B------:R-:W-:Y:S05]  /*1870*/  @P0 BRA `(.L_x_96) ;  /* 0xfffffffc00c80947 */ /* 0x000fea000383ffff */
.L_x_95:
[----:B------:R-:W-:Y:S05]  /*1880*/  BSYNC.RECONVERGENT B0 ;  /* 0x0000000000007941 */ /* 0x000fea0003800200 */
.L_x_94:
[----:B------:R-:W-:Y:S05]  /*1890*/  @!P1 EXIT ;  /* 0x000000000000994d */ /* 0x000fea0003800000 */
[----:B------:R-:W-:Y:S02]  /*18a0*/  ISETP.GE.U32.AND P0, PT, R12, 0x4, PT ;  /* 0x000000040c00780c */ /* 0x000fe40003f06070 */
[----:B------:R-:W-:-:S11]  /*18b0*/  LOP3.LUT P1, R11, R11, 0x3, RZ, 0xc0, !PT ;  /* 0x000000030b0b7812 */ /* 0x000fd6000782c0ff */
[----:B0-----:R-:W0:Y:S01]  /*18c0*/  @P0 LDC.64 R4, c[0x0][0x398] ;  /* 0x0000e600ff040b82 */ /* 0x001e220000000a00 */
[----:B------:R-:W-:-:S04]  /*18d0*/  @P0 IMAD.IADD R3, R6, 0x1, R7 ;  /* 0x0000000106030824 */ /* 0x000fc800078e0207 */
[----:B0-----:R-:W-:-:S05]  /*18e0*/  @P0 IMAD.WIDE R4, R3, 0x4, R4 ;  /* 0x0000000403040825 */ /* 0x001fca00078e0204 */
[----:B------:R0:W-:Y:S04]  /*18f0*/  @P0 STG.E desc[UR12][R4.64], R2 ;  /* 0x0000000204000986 */ /* 0x0001e8000c10190c */
[----:B------:R0:W-:Y:S04]  /*1900*/  @P0 STG.E desc[UR12][R4.64+0x80], R2 ;  /* 0x0000800204000986 */ /* 0x0001e8000c10190c */
[----:B------:R0:W-:Y:S04]  /*1910*/  @P0 STG.E desc[UR12][R4.64+0x100], R2 ;  /* 0x0001000204000986 */ /* 0x0001e8000c10190c */
[----:B------:R0:W-:Y:S01]  /*1920*/  @P0 STG.E desc[UR12][R4.64+0x180], R2 ;  /* 0x0001800204000986 */ /* 0x0001e2000c10190c */
[----:B------:R-:W-:Y:S05]  /*1930*/  @!P1 EXIT ;  /* 0x000000000000994d */ /* 0x000fea0003800000 */
[----:B------:R-:W-:Y:S02]  /*1940*/  ISETP.NE.AND P1, PT, R11, 0x1, PT ;  /* 0x000000010b00780c */ /* 0x000fe40003f25270 */
[----:B------:R-:W-:Y:S02]  /*1950*/  @P0 IADD3 R6, PT, PT, R6, 0x80, RZ ;  /* 0x0000008006060810 */ /* 0x000fe40007ffe0ff */
[----:B------:R-:W-:-:S09]  /*1960*/  LOP3.LUT P0, RZ, R10, 0x20, RZ, 0xc0, !PT ;  /* 0x000000200aff7812 */ /* 0x000fd2000780c0ff */
[----:B0-----:R-:W0:Y:S01]  /*1970*/  @P1 LDC.64 R4, c[0x0][0x398] ;  /* 0x0000e600ff041b82 */ /* 0x001e220000000a00 */
[----:B------:R-:W-:-:S04]  /*1980*/  @P1 IMAD.IADD R3, R6, 0x1, R7 ;  /* 0x0000000106031824 */ /* 0x000fc800078e0207 */
[----:B0-----:R-:W-:-:S05]  /*1990*/  @P1 IMAD.WIDE R4, R3, 0x4, R4 ;  /* 0x0000000403041825 */ /* 0x001fca00078e0204 */
[----:B------:R0:W-:Y:S04]  /*19a0*/  @P1 STG.E desc[UR12][R4.64], R2 ;  /* 0x0000000204001986 */ /* 0x0001e8000c10190c */
[----:B------:R0:W-:Y:S01]  /*19b0*/  @P1 STG.E desc[UR12][R4.64+0x80], R2 ;  /* 0x0000800204001986 */ /* 0x0001e2000c10190c */
[----:B------:R-:W-:Y:S05]  /*19c0*/  @P0 EXIT ;  /* 0x000000000000094d */ /* 0x000fea0003800000 */
[----:B0-----:R-:W0:Y:S01]  /*19d0*/  LDC.64 R4, c[0x0][0x398] ;  /* 0x0000e600ff047b82 */ /* 0x001e220000000a00 */
[----:B------:R-:W-:-:S05]  /*19e0*/  @P1 IADD3 R6, PT, PT, R6, 0x40, RZ ;  /* 0x0000004006061810 */ /* 0x000fca0007ffe0ff */
[----:B------:R-:W-:-:S04]  /*19f0*/  IMAD.IADD R7, R7, 0x1, R6 ;  /* 0x0000000107077824 */ /* 0x000fc800078e0206 */
[----:B0-----:R-:W-:-:S05]  /*1a00*/  IMAD.WIDE R4, R7, 0x4, R4 ;  /* 0x0000000407047825 */ /* 0x001fca00078e0204 */
[----:B------:R-:W-:Y:S01]  /*1a10*/  STG.E desc[UR12][R4.64], R2 ;  /* 0x0000000204007986 */ /* 0x000fe2000c10190c */
[----:B------:R-:W-:Y:S05]  /*1a20*/  EXIT ;  /* 0x000000000000794d */ /* 0x000fea0003800000 */
.L_x_90:
[----:B------:R-:W-:Y:S05]  /*1a30*/  BPT.TRAP 0x1 ;  /* 0x000000040000795c */ /* 0x000fea0000300000 */
.L_x_92:
[----:B-1----:R-:W-:Y:S02]  /*1a40*/  HFMA2 R11, -RZ, RZ, 0, 9.5367431640625e-07 ;  /* 0x00000010ff0b7431 */ /* 0x002fe400000001ff */
[----:B------:R-:W-:Y:S01]  /*1a50*/  IMAD.MOV.U32 R13, RZ, RZ, 0x1f ;  /* 0x0000001fff0d7424 */ /* 0x000fe200078e00ff */
[----:B0-----:R-:W-:-:S07]  /*1a60*/  MOV R4, 0xffffffff ;  /* 0xffffffff00047802 */ /* 0x001fce0000000f00 */
[----:B------:R-:W-:Y:S05]  /*1a70*/  WARPSYNC.COLLECTIVE R4, `(.L_x_97) ;  /* 0x0000000004087348 */ /* 0x000fea0003c00000 */
[----:B------:R0:W1:Y:S02]  /*1a80*/  SHFL.DOWN P0, R9, R8, R11, R13 ;  /* 0x0800000b08097389 */ /* 0x000064000000000d */
[----:B01----:R-:W-:Y:S05]  /*1a90*/  ENDCOLLECTIVE ;  /* 0x000000000000791b */ /* 0x003fea0003800000 */
.L_x_97:
[----:B------:R-:W-:Y:S02]  /*1aa0*/  IMAD.MOV.U32 R11, RZ, RZ, 0x8 ;  /* 0x00000008ff0b7424 */ /* 0x000fe400078e00ff */
[----:B------:R-:W-:-:S04]  /*1ab0*/  IMAD.MOV.U32 R3, RZ, RZ, R9 ;  /* 0x000000ffff037224 */ /* 0x000fc800078e0009 */
[----:B------:R-:W-:-:S05]  /*1ac0*/  FADD R3, R3, R8 ;  /* 0x0000000803037221 */ /* 0x000fca0000000000 */
[----:B------:R-:W-:-:S07]  /*1ad0*/  MOV R8, R3 ;  /* 0x0000000300087202 */ /* 0x000fce0000000f00 */
[----:B------:R-:W-:Y:S05]  /*1ae0*/  WARPSYNC.COLLECTIVE R4, `(.L_x_98) ;  /* 0x0000000004087348 */ /* 0x000fea0003c00000 */
[----:B------:R0:W1:Y:S02]  /*1af0*/  SHFL.DOWN P0, R9, R8, R11, R13 ;  /* 0x0800000b08097389 */ /* 0x000064000000000d */
[----:B01----:R-:W-:Y:S05]  /*1b00*/  ENDCOLLECTIVE ;  /* 0x000000000000791b */ /* 0x003fea0003800000 */
.L_x_98:
[----:B------:R-:W-:Y:S01]  /*1b10*/  HFMA2 R11, -RZ, RZ, 0, 2.384185791015625e-07 ;  /* 0x00000004ff0b7431 */ /* 0x000fe200000001ff */
[----:B------:R-:W-:-:S05]  /*1b20*/  MOV R0, R9 ;  /* 0x0000000900007202 */ /* 0x000fca0000000f00 */
[----:B------:R-:W-:-:S04]  /*1b30*/  FADD R0, R3, R0 ;  /* 0x0000000003007221 */ /* 0x000fc80000000000 */
[----:B------:R-:W-:-:S07]  /*1b40*/  IMAD.MOV.U32 R8, RZ, RZ, R0 ;  /* 0x000000ffff087224 */ /* 0x000fce00078e0000 */
[----:B------:R-:W-:Y:S05]  /*1b50*/  WARPSYNC.COLLECTIVE R4, `(.L_x_99) ;  /* 0x0000000004087348 */ /* 0x000fea0003c00000 */
[----:B------:R0:W1:Y:S02]  /*1b60*/  SHFL.DOWN P0, R9, R8, R11, R13 ;  /* 0x0800000b08097389 */ /* 0x000064000000000d */
[----:B01----:R-:W-:Y:S05]  /*1b70*/  ENDCOLLECTIVE ;  /* 0x000000000000791b */ /* 0x003fea0003800000 */
.L_x_99:
[----:B------:R-:W-:Y:S02]  /*1b80*/  IMAD.MOV.U32 R11, RZ, RZ, 0x2 ;  /* 0x00000002ff0b7424 */ /* 0x000fe400078e00ff */
[----:B------:R-:W-:-:S04]  /*1b90*/  IMAD.MOV.U32 R5, RZ, RZ, R9 ;  /* 0x000000ffff057224 */ /* 0x000fc800078e0009 */
[----:B------:R-:W-:-:S05]  /*1ba0*/  FADD R5, R0, R5 ;  /* 0x0000000500057221 */ /* 0x000fca0000000000 */
[----:B------:R-:W-:-:S07]  /*1bb0*/  MOV R8, R5 ;  /* 0x0000000500087202 */ /* 0x000fce0000000f00 */
[----:B------:R-:W-:Y:S05]  /*1bc0*/  WARPSYNC.COLLECTIVE R4, `(.L_x_100) ;  /* 0x0000000004087348 */ /* 0x000fea0003c00000 */
[----:B------:R0:W1:Y:S02]  /*1bd0*/  SHFL.DOWN P0, R9, R8, R11, R13 ;  /* 0x0800000b08097389 */ /* 0x000064000000000d */
[----:B01----:R-:W-:Y:S05]  /*1be0*/  ENDCOLLECTIVE ;  /* 0x000000000000791b */ /* 0x003fea0003800000 */
.L_x_100:
[----:B------:R-:W-:Y:S01]  /*1bf0*/  HFMA2 R11, -RZ, RZ, 0, 5.9604644775390625e-08 ;  /* 0x00000001ff0b7431 */ /* 0x000fe200000001ff */
[----:B------:R-:W-:-:S05]  /*1c00*/  MOV R2, R9 ;  /* 0x0000000900027202 */ /* 0x000fca0000000f00 */
[----:B------:R-:W-:-:S04]  /*1c10*/  FADD R2, R5, R2 ;  /* 0x0000000205027221 */ /* 0x000fc80000000000 */
[----:B------:R-:W-:-:S07]  /*1c20*/  IMAD.MOV.U32 R8, RZ, RZ, R2 ;  /* 0x000000ffff087224 */ /* 0x000fce00078e0002 */
[----:B------:R-:W-:Y:S05]  /*1c30*/  WARPSYNC.COLLECTIVE R4, `(.L_x_101) ;  /* 0x0000000004087348 */ /* 0x000fea0003c00000 */
[----:B------:R0:W1:Y:S02]  /*1c40*/  SHFL.DOWN P0, R9, R8, R11, R13 ;  /* 0x0800000b08097389 */ /* 0x000064000000000d */
[----:B01----:R-:W-:Y:S05]  /*1c50*/  ENDCOLLECTIVE ;  /* 0x000000000000791b */ /* 0x003fea0003800000 */
.L_x_101:
[----:B------:R-:W-:Y:S05]  /*1c60*/  BRA `(.L_x_102) ;  /* 0xfffffff800487947 */ /* 0x000fea000383ffff */
        .weak           $__internal_1_$__cuda_sm20_rcp_rn_f32_slowpath
        .type           $__internal_1_$__cuda_sm20_rcp_rn_f32_slowpath,@function
        .size           $__internal_1_$__cuda_sm20_rcp_rn_f32_slowpath,($__internal_2_$__cuda_sm20_sqrt_rn_f32_slowpath - $__internal_1_$__cuda_sm20_rcp_rn_f32_slowpath)
$__internal_1_$__cuda_sm20_rcp_rn_f32_slowpath:
[----:B------:R-:W-:-:S05]  /*1c70*/  IMAD.SHL.U32 R3, R0, 0x2, RZ ;  /* 0x0000000200037824 */ /* 0x000fca00078e00ff */
[----:B------:R-:W-:-:S04]  /*1c80*/  SHF.R.U32.HI R12, RZ, 0x18, R3 ;  /* 0x00000018ff0c7819 */ /* 0x000fc80000011603 */
[----:B------:R-:W-:-:S13]  /*1c90*/  ISETP.NE.U32.AND P0, PT, R12, RZ, PT ;  /* 0x000000ff0c00720c */ /* 0x000fda0003f05070 */
[----:B------:R-:W-:Y:S05]  /*1ca0*/  @P0 BRA `(.L_x_103) ;  /* 0x00000000002c0947 */ /* 0x000fea0003800000 */
[----:B------:R-:W-:-:S04]  /*1cb0*/  SHF.L.U32 R3, R0, 0x1, RZ ;  /* 0x0000000100037819 */ /* 0x000fc800000006ff */
[----:B------:R-:W-:-:S13]  /*1cc0*/  ISETP.NE.AND P0, PT, R3, RZ, PT ;  /* 0x000000ff0300720c */ /* 0x000fda0003f05270 */
[----:B------:R2:W3:Y:S01]  /*1cd0*/  @!P0 MUFU.RCP R3, R0 ;  /* 0x0000000000038308 */ /* 0x0004e20000001000 */
[----:B------:R-:W-:Y:S05]  /*1ce0*/  @!P0 BRA `(.L_x_104) ;  /* 0x0000000000a48947 */ /* 0x000fea0003800000 */
[----:B------:R-:W-:-:S04]  /*1cf0*/  FFMA R4, R0, 1.84467440737095516160e+19, RZ ;  /* 0x5f80000000047823 */ /* 0x000fc800000000ff */
[----:B---3--:R-:W2:Y:S02]  /*1d00*/  MUFU.RCP R3, R4 ;  /* 0x0000000400037308 */ /* 0x008ea40000001000 */
[----:B--2---:R-:W-:-:S04]  /*1d10*/  FFMA R0, R4, R3, -1 ;  /* 0xbf80000004007423 */ /* 0x004fc80000000003 */
[----:B------:R-:W-:-:S04]  /*1d20*/  FADD.FTZ R0, -R0, -RZ ;  /* 0x800000ff00007221 */ /* 0x000fc80000010100 */
[----:B------:R-:W-:-:S04]  /*1d30*/  FFMA R0, R3, R0, R3 ;  /* 0x0000000003007223 */ /* 0x000fc80000000003 */
[----:B------:R-:W-:Y:S01]  /*1d40*/  FFMA R3, R0, 1.84467440737095516160e+19, RZ ;  /* 0x5f80000000037823 */ /* 0x000fe200000000ff */
[----:B------:R-:W-:Y:S06]  /*1d50*/  BRA `(.L_x_104) ;  /* 0x0000000000887947 */ /* 0x000fec0003800000 */
.L_x_103:
[----:B------:R-:W-:-:S05]  /*1d60*/  VIADD R14, R12, 0xffffff03 ;  /* 0xffffff030c0e7836 */ /* 0x000fca0000000000 */
[----:B------:R-:W-:-:S13]  /*1d70*/  ISETP.GT.U32.AND P0, PT, R14, 0x1, PT ;  /* 0x000000010e00780c */ /* 0x000fda0003f04070 */
[----:B------:R-:W-:Y:S05]  /*1d80*/  @P0 BRA `(.L_x_105) ;  /* 0x0000000000780947 */ /* 0x000fea0003800000 */
[----:B------:R-:W-:Y:S02]  /*1d90*/  LOP3.LUT R3, R0, 0x7fffff, RZ, 0xc0, !PT ;  /* 0x007fffff00037812 */ /* 0x000fe400078ec0ff */
[----:B------:R-:W-:Y:S02]  /*1da0*/  MOV R11, 0x3 ;  /* 0x00000003000b7802 */ /* 0x000fe40000000f00 */
[----:B------:R-:W-:Y:S02]  /*1db0*/  LOP3.LUT R3, R3, 0x3f800000, RZ, 0xfc, !PT ;  /* 0x3f80000003037812 */ /* 0x000fe400078efcff */
[----:B------:R-:W-:Y:S02]  /*1dc0*/  SHF.L.U32 R11, R11, R14, RZ ;  /* 0x0000000e0b0b7219 */ /* 0x000fe400000006ff */
[----:B------:R-:W0:Y:S02]  /*1dd0*/  MUFU.RCP R4, R3 ;  /* 0x0000000300047308 */ /* 0x000e240000001000 */
[----:B0-----:R-:W-:-:S04]  /*1de0*/  FFMA R5, R3, R4, -1 ;  /* 0xbf80000003057423 */ /* 0x001fc80000000004 */
[----:B------:R-:W-:-:S04]  /*1df0*/  FADD.FTZ R5, -R5, -RZ ;  /* 0x800000ff05057221 */ /* 0x000fc80000010100 */
[CCC-:B------:R-:W-:Y:S01]  /*1e00*/  FFMA.RM R9, R4.reuse, R5.reuse, R4.reuse ;  /* 0x0000000504097223 */ /* 0x1c0fe20000004004 */
[----:B------:R-:W-:-:S04]  /*1e10*/  FFMA.RP R10, R4, R5, R4 ;  /* 0x00000005040a7223 */ /* 0x000fc80000008004 */
[C---:B------:R-:W-:Y:S02]  /*1e20*/  LOP3.LUT R4, R9.reuse, 0x7fffff, RZ, 0xc0, !PT ;  /* 0x007fffff09047812 */ /* 0x040fe400078ec0ff */
[----:B------:R-:W-:Y:S02]  /*1e30*/  FSETP.NEU.FTZ.AND P0, PT, R9, R10, PT ;  /* 0x0000000a0900720b */ /* 0x000fe40003f1d000 */
[----:B------:R-:W-:Y:S02]  /*1e40*/  LOP3.LUT R4, R4, 0x800000, RZ, 0xfc, !PT ;  /* 0x0080000004047812 */ /* 0x000fe400078efcff */
[----:B------:R-:W-:Y:S02]  /*1e50*/  SEL R5, RZ, 0xffffffff, !P0 ;  /* 0xffffffffff057807 */ /* 0x000fe40004000000 */
[----:B------:R-:W-:-:S03]  /*1e60*/  LOP3.LUT R11, R11, R4, RZ, 0xc0, !PT ;  /* 0x000000040b0b7212 */ /* 0x000fc600078ec0ff */
[----:B------:R-:W-:Y:S01]  /*1e70*/  IMAD.MOV R5, RZ, RZ, -R5 ;  /* 0x000000ffff057224 */ /* 0x000fe200078e0a05 */
[----:B------:R-:W-:-:S04]  /*1e80*/  SHF.R.U32.HI R11, RZ, R14, R11 ;  /* 0x0000000eff0b7219 */ /* 0x000fc8000001160b */
[----:B------:R-:W-:Y:S02]  /*1e90*/  LOP3.LUT P1, RZ, R5, R14, R4, 0xf8, !PT ;  /* 0x0000000e05ff7212 */ /* 0x000fe4000782f804 */
[C---:B------:R-:W-:Y:S02]  /*1ea0*/  LOP3.LUT P0, RZ, R11.reuse, 0x1, RZ, 0xc0, !PT ;  /* 0x000000010bff7812 */ /* 0x040fe4000780c0ff */
[----:B------:R-:W-:-:S04]  /*1eb0*/  LOP3.LUT P2, RZ, R11, 0x2, RZ, 0xc0, !PT ;  /* 0x000000020bff7812 */ /* 0x000fc8000784c0ff */
[----:B------:R-:W-:Y:S02]  /*1ec0*/  PLOP3.LUT P0, PT, P0, P1, P2, 0xe0, 0x0 ;  /* 0x000000000000781c */ /* 0x000fe40000703c20 */
[----:B------:R-:W-:Y:S02]  /*1ed0*/  LOP3.LUT P1, RZ, R0, 0x7fffff, RZ, 0xc0, !PT ;  /* 0x007fffff00ff7812 */ /* 0x000fe4000782c0ff */
[----:B------:R-:W-:-:S04]  /*1ee0*/  SEL R3, RZ, 0x1, !P0 ;  /* 0x00000001ff037807 */ /* 0x000fc80004000000 */
[----:B------:R-:W-:-:S04]  /*1ef0*/  IADD3 R3, PT, PT, -R3, RZ, RZ ;  /* 0x000000ff03037210 */ /* 0x000fc80007ffe1ff */
[----:B------:R-:W-:Y:S01]  /*1f00*/  ISETP.GE.AND P0, PT, R3, RZ, PT ;  /* 0x000000ff0300720c */ /* 0x000fe20003f06270 */
[----:B------:R-:W-:-:S05]  /*1f10*/  VIADD R3, R12, 0xffffff04 ;  /* 0xffffff040c037836 */ /* 0x000fca0000000000 */
[----:B------:R-:W-:-:S07]  /*1f20*/  SHF.R.U32.HI R3, RZ, R3, R4 ;  /* 0x00000003ff037219 */ /* 0x000fce0000011604 */
[----:B------:R-:W-:-:S05]  /*1f30*/  @!P0 IADD3 R3, PT, PT, R3, 0x1, RZ ;  /* 0x0000000103038810 */ /* 0x000fca0007ffe0ff */
[----:B------:R-:W-:-:S05]  /*1f40*/  @!P1 IMAD.SHL.U32 R3, R3, 0x2, RZ ;  /* 0x0000000203039824 */ /* 0x000fca00078e00ff */
[----:B------:R-:W-:Y:S01]  /*1f50*/  LOP3.LUT R3, R3, 0x80000000, R0, 0xf8, !PT ;  /* 0x8000000003037812 */ /* 0x000fe200078ef800 */
[----:B------:R-:W-:Y:S06]  /*1f60*/  BRA `(.L_x_104) ;  /* 0x0000000000047947 */ /* 0x000fec0003800000 */
.L_x_105:
[----:B------:R0:W1:Y:S02]  /*1f70*/  MUFU.RCP R3, R0 ;  /* 0x0000000000037308 */ /* 0x0000640000001000 */
.L_x_104:
[----:B0123--:R-:W-:Y:S01]  /*1f80*/  MOV R0, R3 ;  /* 0x0000000300007202 */ /* 0x00ffe20000000f00 */
[----:B------:R-:W-:-:S04]  /*1f90*/  IMAD.MOV.U32 R3, RZ, RZ, 0x0 ;  /* 0x00000000ff037424 */ /* 0x000fc800078e00ff */
[----:B------:R-:W-:Y:S05]  /*1fa0*/  RET.REL.NODEC R2 `(_Z22fused_attention_kernelPKfS0_S0_Pfiiii) ;  /* 0xffffffe002147950 */ /* 0x000fea0003c3ffff */
        .weak           $__internal_2_$__cuda_sm20_sqrt_rn_f32_slowpath
        .type           $__internal_2_$__cuda_sm20_sqrt_rn_f32_slowpath,@function
        .size           $__internal_2_$__cuda_sm20_sqrt_rn_f32_slowpath,($__internal_3_$__cuda_sm3x_div_rn_noftz_f32_slowpath - $__internal_2_$__cuda_sm20_sqrt_rn_f32_slowpath)
$__internal_2_$__cuda_sm20_sqrt_rn_f32_slowpath:
[----:B------:R-:W-:-:S13]  /*1fb0*/  LOP3.LUT P0, RZ, R0, 0x7fffffff, RZ, 0xc0, !PT ;  /* 0x7fffffff00ff7812 */ /* 0x000fda000780c0ff */
[----:B------:R-:W-:Y:S01]  /*1fc0*/  @!P0 MOV R2, R0 ;  /* 0x0000000000028202 */ /* 0x000fe20000000f00 */
[----:B------:R-:W-:Y:S06]  /*1fd0*/  @!P0 BRA `(.L_x_106) ;  /* 0x0000000000448947 */ /* 0x000fec0003800000 */
[----:B------:R-:W-:-:S13]  /*1fe0*/  FSETP.GEU.FTZ.AND P0, PT, R0, RZ, PT ;  /* 0x000000ff0000720b */ /* 0x000fda0003f1e000 */
[----:B------:R-:W-:Y:S01]  /*1ff0*/  @!P0 IMAD.MOV.U32 R2, RZ, RZ, 0x7fffffff ;  /* 0x7fffffffff028424 */ /* 0x000fe200078e00ff */
[----:B------:R-:W-:Y:S06]  /*2000*/  @!P0 BRA `(.L_x_106) ;  /* 0x0000000000388947 */ /* 0x000fec0003800000 */
[----:B------:R-:W-:-:S13]  /*2010*/  FSETP.GTU.FTZ.AND P0, PT, |R0|, +INF , PT ;  /* 0x7f8000000000780b */ /* 0x000fda0003f1c200 */
[----:B------:R-:W-:Y:S01]  /*2020*/  @P0 FADD.FTZ R2, R0, 1 ;  /* 0x3f80000000020421 */ /* 0x000fe20000010000 */
[----:B------:R-:W-:Y:S06]  /*2030*/  @P0 BRA `(.L_x_106) ;  /* 0x00000000002c0947 */ /* 0x000fec0003800000 */
[----:B------:R-:W-:-:S13]  /*2040*/  FSETP.NEU.FTZ.AND P0, PT, |R0|, +INF , PT ;  /* 0x7f8000000000780b */ /* 0x000fda0003f1d200 */
[----:B------:R-:W-:Y:S01]  /*2050*/  @!P0 MOV R2, R0 ;  /* 0x0000000000028202 */ /* 0x000fe20000000f00 */
[----:B------:R-:W-:Y:S06]  /*2060*/  @!P0 BRA `(.L_x_106) ;  /* 0x0000000000208947 */ /* 0x000fec0003800000 */
[----:B------:R-:W-:-:S04]  /*2070*/  FFMA R0, R0, 1.84467440737095516160e+19, RZ ;  /* 0x5f80000000007823 */ /* 0x000fc800000000ff */
[----:B------:R-:W0:Y:S02]  /*2080*/  MUFU.RSQ R3, R0 ;  /* 0x0000000000037308 */ /* 0x000e240000001400 */
[----:B0-----:R-:W-:Y:S01]  /*2090*/  FMUL.FTZ R5, R0, R3 ;  /* 0x0000000300057220 */ /* 0x001fe20000410000 */
[----:B------:R-:W-:-:S03]  /*20a0*/  FMUL.FTZ R3, R3, 0.5 ;  /* 0x3f00000003037820 */ /* 0x000fc60000410000 */
[----:B------:R-:W-:-:S04]  /*20b0*/  FADD.FTZ R2, -R5, -RZ ;  /* 0x800000ff05027221 */ /* 0x000fc80000010100 */
[----:B------:R-:W-:-:S04]  /*20c0*/  FFMA R2, R5, R2, R0 ;  /* 0x0000000205027223 */ /* 0x000fc80000000000 */
[----:B------:R-:W-:-:S04]  /*20d0*/  FFMA R2, R2, R3, R5 ;  /* 0x0000000302027223 */ /* 0x000fc80000000005 */
[----:B------:R-:W-:-:S07]  /*20e0*/  FMUL.FTZ R2, R2, 2.3283064365386962891e-10 ;  /* 0x2f80000002027820 */ /* 0x000fce0000410000 */
.L_x_106:
[----:B------:R-:W-:Y:S01]  /*20f0*/  IMAD.MOV.U32 R0, RZ, RZ, R2 ;  /* 0x000000ffff007224 */ /* 0x000fe200078e0002 */
[----:B------:R-:W-:Y:S01]  /*2100*/  MOV R2, R4 ;  /* 0x0000000400027202 */ /* 0x000fe20000000f00 */
[----:B------:R-:W-:-:S04]  /*2110*/  IMAD.MOV.U32 R3, RZ, RZ, 0x0 ;  /* 0x00000000ff037424 */ /* 0x000fc800078e00ff */
[----:B------:R-:W-:Y:S05]  /*2120*/  RET.REL.NODEC R2 `(_Z22fused_attention_kernelPKfS0_S0_Pfiiii) ;  /* 0xffffffdc02b47950 */ /* 0x000fea0003c3ffff */
        .weak           $__internal_3_$__cuda_sm3x_div_rn_noftz_f32_slowpath
        .type           $__internal_3_$__cuda_sm3x_div_rn_noftz_f32_slowpath,@function
        .size           $__internal_3_$__cuda_sm3x_div_rn_noftz_f32_slowpath,(.L_x_118 - $__internal_3_$__cuda_sm3x_div_rn_noftz_f32_slowpath)
$__internal_3_$__cuda_sm3x_div_rn_noftz_f32_slowpath:
[----:B------:R-:W-:-:S13]  /*2130*/  FSETP.GTU.FTZ.AND P0, PT, |R0|, +INF , PT ;  /* 0x7f8000000000780b */ /* 0x000fda0003f1c200 */
[----:B------:R-:W-:Y:S05]  /*2140*/  @P0 BRA `(.L_x_107) ;  /* 0x0000000400380947 */ /* 0x000fea0003800000 */
[----:B------:R-:W-:Y:S02]  /*2150*/  HFMA2 R3, -RZ, RZ, 0, 0 ;  /* 0x00000000ff037431 */ /* 0x000fe400000001ff */
[----:B------:R-:W-:-:S05]  /*2160*/  IMAD.MOV.U32 R4, RZ, RZ, R0 ;  /* 0x000000ffff047224 */ /* 0x000fca00078e0000 */
[----:B------:R-:W-:-:S13]  /*2170*/  LOP3.LUT P0, RZ, R4, 0x7fffffff, R3, 0xc8, !PT ;  /* 0x7fffffff04ff7812 */ /* 0x000fda000780c803 */
[----:B------:R-:W-:Y:S05]  /*2180*/  @!P0 BRA `(.L_x_108) ;  /* 0x0000000400208947 */ /* 0x000fea0003800000 */
[----:B------:R-:W-:Y:S02]  /*2190*/  FSETP.NEU.FTZ.AND P0, PT, |R0|, +INF , PT ;  /* 0x7f8000000000780b */ /* 0x000fe40003f1d200 */
[----:B------:R-:W-:-:S04]  /*21a0*/  LOP3.LUT P1, RZ, R3, 0x7fffffff, RZ, 0xc0, !PT ;  /* 0x7fffffff03ff7812 */ /* 0x000fc8000782c0ff */
[----:B------:R-:W-:-:S13]  /*21b0*/  PLOP3.LUT P0, PT, P0, P1, PT, 0x2f, 0xf2 ;  /* 0x0000000000f2781c */ /* 0x000fda0000702577 */
[----:B------:R-:W-:Y:S05]  /*21c0*/  @P0 BRA `(.L_x_109) ;  /* 0x0000000400080947 */ /* 0x000fea0003800000 */
[----:B------:R-:W-:-:S13]  /*21d0*/  LOP3.LUT P0, RZ, R4, 0x7fffffff, RZ, 0xc0, !PT ;  /* 0x7fffffff04ff7812 */ /* 0x000fda000780c0ff */
[----:B------:R-:W-:Y:S05]  /*21e0*/  @!P0 BRA `(.L_x_110) ;  /* 0x0000000000f48947 */ /* 0x000fea0003800000 */
[----:B------:R-:W-:-:S04]  /*21f0*/  SHF.R.U32.HI R3, RZ, 0x17, R0 ;  /* 0x00000017ff037819 */ /* 0x000fc80000011600 */
[----:B------:R-:W-:-:S04]  /*2200*/  LOP3.LUT R11, R3, 0xff, RZ, 0xc0, !PT ;  /* 0x000000ff030b7812 */ /* 0x000fc800078ec0ff */
[----:B------:R-:W-:-:S04]  /*2210*/  IADD3 R3, PT, PT, R11, -0x1, RZ ;  /* 0xffffffff0b037810 */ /* 0x000fc80007ffe0ff */
[----:B------:R-:W-:Y:S02]  /*2220*/  ISETP.GE.AND P0, PT, R3, RZ, PT ;  /* 0x000000ff0300720c */ /* 0x000fe40003f06270 */
[----:B------:R-:W-:-:S11]  /*2230*/  LEA R3, R11, 0xc0800000, 0x17 ;  /* 0xc08000000b037811 */ /* 0x000fd600078eb8ff */
[----:B------:R-:W-:Y:S01]  /*2240*/  @!P0 FFMA R4, R0, 1.84467440737095516160e+19, RZ ;  /* 0x5f80000000048823 */ /* 0x000fe200000000ff */
[----:B------:R-:W-:-:S03]  /*2250*/  FFMA R0, RZ, 1.84467440737095516160e+19, RZ ;  /* 0x5f800000ff007823 */ /* 0x000fc600000000ff */
[----:B------:R-:W-:Y:S02]  /*2260*/  IMAD.IADD R3, R4, 0x1, -R3 ;  /* 0x0000000104037824 */ /* 0x000fe400078e0a03 */
[----:B------:R-:W-:Y:S02]  /*2270*/  IADD3 R0, PT, PT, R0, 0x3f800000, RZ ;  /* 0x3f80000000007810 */ /* 0x000fe40007ffe0ff */
[----:B------:R-:W0:Y:S01]  /*2280*/  MUFU.RCP R4, R3 ;  /* 0x0000000300047308 */ /* 0x000e220000001000 */
[----:B------:R-:W-:-:S04]  /*2290*/  FADD.FTZ R5, -R3, -RZ ;  /* 0x800000ff03057221 */ /* 0x000fc80000010100 */
[----:B0-----:R-:W-:-:S04]  /*22a0*/  FFMA R9, R4, R5, 1 ;  /* 0x3f80000004097423 */ /* 0x001fc80000000005 */
[----:B------:R-:W-:-:S04]  /*22b0*/  FFMA R13, R4, R9, R4 ;  /* 0x00000009040d7223 */ /* 0x000fc80000000004 */
[----:B------:R-:W-:-:S04]  /*22c0*/  FFMA R4, R0, R13, RZ ;  /* 0x0000000d00047223 */ /* 0x000fc800000000ff */
[----:B------:R-:W-:-:S04]  /*22d0*/  FFMA R9, R5, R4, R0 ;  /* 0x0000000405097223 */ /* 0x000fc80000000000 */
[----:B------:R-:W-:-:S04]  /*22e0*/  FFMA R8, R13, R9, R4 ;  /* 0x000000090d087223 */ /* 0x000fc80000000004 */
[----:B------:R-:W-:Y:S01]  /*22f0*/  FFMA R9, R5, R8, R0 ;  /* 0x0000000805097223 */ /* 0x000fe20000000000 */
[----:B------:R-:W-:-:S03]  /*2300*/  IMAD.MOV.U32 R0, RZ, RZ, -0x40 ;  /* 0xffffffc0ff007424 */ /* 0x000fc600078e00ff */
[----:B------:R-:W-:Y:S02]  /*2310*/  FFMA R4, R13, R9, R8 ;  /* 0x000000090d047223 */ /* 0x000fe40000000008 */
[----:B------:R-:W-:-:S03]  /*2320*/  @!P0 IADD3 R0, PT, PT, R0, 0x40, RZ ;  /* 0x0000004000008810 */ /* 0x000fc60007ffe0ff */
[----:B------:R-:W-:Y:S02]  /*2330*/  SHF.R.U32.HI R3, RZ, 0x17, R4 ;  /* 0x00000017ff037819 */ /* 0x000fe40000011604 */
[----:B------:R-:W-:Y:S02]  /*2340*/  IMAD.IADD R0, R0, 0x1, -R11 ;  /* 0x0000000100007824 */ /* 0x000fe400078e0a0b */
[----:B------:R-:W-:-:S04]  /*2350*/  LOP3.LUT R3, R3, 0xff, RZ, 0xc0, !PT ;  /* 0x000000ff03037812 */ /* 0x000fc800078ec0ff */
[----:B------:R-:W-:-:S05]  /*2360*/  IADD3 R10, PT, PT, R3, R0, RZ ;  /* 0x00000000030a7210 */ /* 0x000fca0007ffe0ff */
[----:B------:R-:W-:-:S05]  /*2370*/  VIADD R3, R10, 0xffffffff ;  /* 0xffffffff0a037836 */ /* 0x000fca0000000000 */
        /* <DEDUP_REMOVED lines=10> */
[CCC-:B------:R-:W-:Y:S01]  /*2420*/  FFMA.RM R3, R13.reuse, R9.reuse, R8.reuse ;  /* 0x000000090d037223 */ /* 0x1c0fe20000004008 */
[C---:B------:R-:W-:Y:S02]  /*2430*/  ISETP.NE.AND P2, PT, R10.reuse, RZ, PT ;  /* 0x000000ff0a00720c */ /* 0x040fe40003f45270 */
[----:B------:R-:W-:Y:S02]  /*2440*/  ISETP.NE.AND P1, PT, R10, RZ, PT ;  /* 0x000000ff0a00720c */ /* 0x000fe40003f25270 */
[----:B------:R-:W-:Y:S01]  /*2450*/  LOP3.LUT R5, R0, 0x7fffff, RZ, 0xc0, !PT ;  /* 0x007fffff00057812 */ /* 0x000fe200078ec0ff */
[----:B------:R-:W-:Y:S01]  /*2460*/  FFMA.RP R0, R13, R9, R8 ;  /* 0x000000090d007223 */ /* 0x000fe20000008008 */
[----:B------:R-:W-:Y:S01]  /*2470*/  IADD3 R8, PT, PT, R10, 0x20, RZ ;  /* 0x000000200a087810 */ /* 0x000fe20007ffe0ff */
[----:B------:R-:W-:Y:S01]  /*2480*/  IMAD.MOV R9, RZ, RZ, -R10 ;  /* 0x000000ffff097224 */ /* 0x000fe200078e0a0a */
[----:B------:R-:W-:-:S02]  /*2490*/  LOP3.LUT R5, R5, 0x800000, RZ, 0xfc, !PT ;  /* 0x0080000005057812 */ /* 0x000fc400078efcff */
[----:B------:R-:W-:Y:S02]  /*24a0*/  FSETP.NEU.FTZ.AND P0, PT, R0, R3, PT ;  /* 0x000000030000720b */ /* 0x000fe40003f1d000 */
[----:B------:R-:W-:Y:S02]  /*24b0*/  SHF.L.U32 R8, R5, R8, RZ ;  /* 0x0000000805087219 */ /* 0x000fe400000006ff */
[----:B------:R-:W-:Y:S02]  /*24c0*/  SEL R0, R9, RZ, P2 ;  /* 0x000000ff09007207 */ /* 0x000fe40001000000 */
[----:B------:R-:W-:Y:S02]  /*24d0*/  ISETP.NE.AND P1, PT, R8, RZ, P1 ;  /* 0x000000ff0800720c */ /* 0x000fe40000f25270 */
[----:B------:R-:W-:Y:S02]  /*24e0*/  SHF.R.U32.HI R0, RZ, R0, R5 ;  /* 0x00000000ff007219 */ /* 0x000fe40000011605 */
[----:B------:R-:W-:-:S02]  /*24f0*/  PLOP3.LUT P0, PT, P0, P1, PT, 0xf8, 0x8f ;  /* 0x00000000008f781c */ /* 0x000fc40000703f70 */
[----:B------:R-:W-:Y:S02]  /*2500*/  SHF.R.U32.HI R8, RZ, 0x1, R0 ;  /* 0x00000001ff087819 */ /* 0x000fe40000011600 */
[----:B------:R-:W-:-:S04]  /*2510*/  SEL R3, RZ, 0x1, !P0 ;  /* 0x00000001ff037807 */ /* 0x000fc80004000000 */
[----:B------:R-:W-:-:S04]  /*2520*/  LOP3.LUT R3, R3, 0x1, R8, 0xf8, !PT ;  /* 0x0000000103037812 */ /* 0x000fc800078ef808 */
[----:B------:R-:W-:-:S04]  /*2530*/  LOP3.LUT R3, R3, R0, RZ, 0xc0, !PT ;  /* 0x0000000003037212 */ /* 0x000fc800078ec0ff */
[----:B------:R-:W-:-:S04]  /*2540*/  IADD3 R3, PT, PT, R8, R3, RZ ;  /* 0x0000000308037210 */ /* 0x000fc80007ffe0ff */
[----:B------:R-:W-:Y:S01]  /*2550*/  LOP3.LUT R4, R3, R4, RZ, 0xfc, !PT ;  /* 0x0000000403047212 */ /* 0x000fe200078efcff */
[----:B------:R-:W-:Y:S06]  /*2560*/  BRA `(.L_x_113) ;  /* 0x0000000000347947 */ /* 0x000fec0003800000 */
.L_x_112:
[----:B------:R-:W-:-:S04]  /*2570*/  LOP3.LUT R4, R4, 0x80000000, RZ, 0xc0, !PT ;  /* 0x8000000004047812 */ /* 0x000fc800078ec0ff */
[----:B------:R-:W-:Y:S01]  /*2580*/  LOP3.LUT R4, R4, 0x7f800000, RZ, 0xfc, !PT ;  /* 0x7f80000004047812 */ /* 0x000fe200078efcff */
[----:B------:R-:W-:Y:S06]  /*2590*/  BRA `(.L_x_113) ;  /* 0x0000000000287947 */ /* 0x000fec0003800000 */
.L_x_111:
[----:B------:R-:W-:Y:S01]  /*25a0*/  IMAD R4, R0, 0x800000, R4 ;  /* 0x0080000000047824 */ /* 0x000fe200078e0204 */
[----:B------:R-:W-:Y:S06]  /*25b0*/  BRA `(.L_x_113) ;  /* 0x0000000000207947 */ /* 0x000fec0003800000 */
.L_x_110:
[----:B------:R-:W-:-:S04]  /*25c0*/  LOP3.LUT R4, R4, 0x80000000, R3, 0x48, !PT ;  /* 0x8000000004047812 */ /* 0x000fc800078e4803 */
[----:B------:R-:W-:Y:S01]  /*25d0*/  LOP3.LUT R4, R4, 0x7f800000, RZ, 0xfc, !PT ;  /* 0x7f80000004047812 */ /* 0x000fe200078efcff */
[----:B------:R-:W-:Y:S06]  /*25e0*/  BRA `(.L_x_113) ;  /* 0x0000000000147947 */ /* 0x000fec0003800000 */
.L_x_109:
[----:B------:R-:W-:Y:S01]  /*25f0*/  LOP3.LUT R4, R4, 0x80000000, R3, 0x48, !PT ;  /* 0x8000000004047812 */ /* 0x000fe200078e4803 */
[----:B------:R-:W-:Y:S06]  /*2600*/  BRA `(.L_x_113) ;  /* 0x00000000000c7947 */ /* 0x000fec0003800000 */
.L_x_108:
[----:B------:R-:W0:Y:S01]  /*2610*/  MUFU.RSQ R4, -QNAN ;  /* 0xffc0000000047908 */ /* 0x000e220000001400 */
[----:B------:R-:W-:Y:S05]  /*2620*/  BRA `(.L_x_113) ;  /* 0x0000000000047947 */ /* 0x000fea0003800000 */
.L_x_107:
[----:B------:R-:W-:-:S07]  /*2630*/  FADD.FTZ R4, RZ, R0 ;  /* 0x00000000ff047221 */ /* 0x000fce0000010000 */
.L_x_113:
[----:B------:R-:W-:-:S04]  /*2640*/  MOV R3, 0x0 ;  /* 0x0000000000037802 */ /* 0x000fc80000000f00 */
[----:B0-----:R-:W-:Y:S05]  /*2650*/  RET.REL.NODEC R2 `(_Z22fused_attention_kernelPKfS0_S0_Pfiiii) ;  /* 0xffffffd802687950 */ /* 0x001fea0003c3ffff */
.L_x_114:
        /* <DEDUP_REMOVED lines=10> */
.L_x_118:


//--------------------- .nv.shared._Z25fused_attention_kernel_v2PKfS0_S0_Pfiiii --------------------------
	.section	.nv.shared._Z25fused_attention_kernel_v2PKfS0_S0_Pfiiii,"aw",@nobits
	.sectionflags	@""
	.align	16
	.zero		1024


//--------------------- .nv.shared.reserved.0     --------------------------
	.section	.nv.shared.reserved.0,"aw",@nobits
	.weak		__nv_reservedSMEM_offset_0_alias
	.size		__nv_reservedSMEM_offset_0_alias, 0, 64
	.other		__nv_reservedSMEM_offset_0_alias,@"STO_CUDA_RESERVED_SHARED STV_DEFAULT"
__nv_reservedSMEM_offset_0_alias:
	.zero		0
	.zero		64


//--------------------- .nv.shared._Z22fused_attention_kernelPKfS0_S0_Pfiiii --------------------------
	.section	.nv.shared._Z22fused_attention_kernelPKfS0_S0_Pfiiii,"aw",@nobits
	.sectionflags	@""
	.align	16
.nv.shared._Z22fused_attention_kernelPKfS0_S0_Pfiiii:
	.zero		1280


//--------------------- .nv.constant0._Z25fused_attention_kernel_v2PKfS0_S0_Pfiiii --------------------------
	.section	.nv.constant0._Z25fused_attention_kernel_v2PKfS0_S0_Pfiiii,"a",@progbits
	.sectionflags	@""
	.align	4
.nv.constant0._Z25fused_attention_kernel_v2PKfS0_S0_Pfiiii:
	.zero		944


//--------------------- .nv.constant0._Z22fused_attention_kernelPKfS0_S0_Pfiiii --------------------------
	.section	.nv.constant0._Z22fused_attention_kernelPKfS0_S0_Pfiiii,"a",@progbits
	.sectionflags	@""
	.align	4
.nv.constant0._Z22fused_attention_kernelPKfS0_S0_Pfiiii:
	.zero		944


//--------------------- SYMBOLS --------------------------

	.type		.nv.reservedSmem.offset0,@object
	.size		.nv.reservedSmem.offset0,0x4
	.type		.nv.reservedSmem.cap,@object
	.size		.nv.reservedSmem.cap,0x4
